	.target	sm_90a

	.elftype	@"ET_EXEC"


//--------------------- .note.nv.tkinfo           --------------------------
	.section	.note.nv.tkinfo,"",@"SHT_NOTE"
	.sectionflags	@"SHF_NOTE_NV_TKINFO"
	.tkinfo
        /*0018*/ 	.word	0x00000002
        /*0030*/ 	.string	""
        /*0030*/ 	.string	"ptxas"
        /*0030*/ 	.string	"Cuda compilation tools, release 13.0, V13.0.88"
        /*0030*/ 	.string	"Build cuda_13.0.r13.0/compiler.36424714_0"
        /*0030*/ 	.string	"-v  -suppress-debug-info  -lineinfo  -arch sm_90a "



//--------------------- .note.nv.cuinfo           --------------------------
	.section	.note.nv.cuinfo,"",@"SHT_NOTE"
	.sectionflags	@"SHF_NOTE_NV_CUINFO"
        /*0018*/ 	.short	0x0002
        /*001a*/ 	.short	0x005a
        /*001c*/ 	.short	0x0082
	.zero		2


//--------------------- .nv.info                  --------------------------
	.section	.nv.info,"",@"SHT_CUDA_INFO"
	.align	4


	//----- nvinfo : EIATTR_REGCOUNT
	.align		4
        /*0000*/ 	.byte	0x04, 0x2f
        /*0002*/ 	.short	(.L_1 - .L_0)
	.align		4
.L_0:
        /*0004*/ 	.word	index@(matmul_kernel)
        /*0008*/ 	.word	0x000000ff


	//----- nvinfo : EIATTR_FRAME_SIZE
	.align		4
.L_1:
        /*000c*/ 	.byte	0x04, 0x11
        /*000e*/ 	.short	(.L_3 - .L_2)
	.align		4
.L_2:
        /*0010*/ 	.word	index@(matmul_kernel)
        /*0014*/ 	.word	0x00000130


	//----- nvinfo : EIATTR_MIN_STACK_SIZE
	.align		4
.L_3:
        /*0018*/ 	.byte	0x04, 0x12
        /*001a*/ 	.short	(.L_5 - .L_4)
	.align		4
.L_4:
        /*001c*/ 	.word	index@(matmul_kernel)
        /*0020*/ 	.word	0x00000130
.L_5:


//--------------------- .nv.compat                --------------------------
	.section	.nv.compat,"",@"SHT_CUDA_COMPAT_INFO"
	.align	4
        /*0000*/ 	.byte	0x02, 0x09, 0x01, 0x00, 0x02, 0x02, 0x04, 0x00, 0x02, 0x05, 0x05, 0x00, 0x03, 0x07, 0x01, 0x01
        /*0010*/ 	.byte	0x02, 0x03, 0x00, 0x00, 0x02, 0x06, 0x01, 0x00, 0x04, 0x0b, 0x08, 0x00, 0x00, 0x00, 0x00, 0x00
        /*0020*/ 	.byte	0x00, 0x00, 0x00, 0x00


//--------------------- .nv.info.matmul_kernel    --------------------------
	.section	.nv.info.matmul_kernel,"",@"SHT_CUDA_INFO"
	.sectionflags	@""
	.align	4


	//----- nvinfo : EIATTR_CUDA_API_VERSION
	.align		4
        /*0000*/ 	.byte	0x04, 0x37
        /*0002*/ 	.short	(.L_7 - .L_6)
.L_6:
        /*0004*/ 	.word	0x00000082


	//----- nvinfo : EIATTR_KPARAM_INFO
	.align		4
.L_7:
        /*0008*/ 	.byte	0x04, 0x17
        /*000a*/ 	.short	(.L_9 - .L_8)
.L_8:
        /*000c*/ 	.word	0x00000000
        /*0010*/ 	.short	0x000d
        /*0012*/ 	.short	0x0048
        /*0014*/ 	.byte	0x00, 0xf4, 0x21, 0x00


	//----- nvinfo : EIATTR_KPARAM_INFO
	.align		4
.L_9:
        /*0018*/ 	.byte	0x04, 0x17
        /*001a*/ 	.short	(.L_11 - .L_10)
.L_10:
        /*001c*/ 	.word	0x00000000
        /*0020*/ 	.short	0x000c
        /*0022*/ 	.short	0x0040
        /*0024*/ 	.byte	0x00, 0xf4, 0x21, 0x00


	//----- nvinfo : EIATTR_KPARAM_INFO
	.align		4
.L_11:
        /*0028*/ 	.byte	0x04, 0x17
        /*002a*/ 	.short	(.L_13 - .L_12)
.L_12:
        /*002c*/ 	.word	0x00000000
        /*0030*/ 	.short	0x000b
        /*0032*/ 	.short	0x0038
        /*0034*/ 	.byte	0x00, 0xf0, 0x11, 0x00


	//----- nvinfo : EIATTR_KPARAM_INFO
	.align		4
.L_13:
        /*0038*/ 	.byte	0x04, 0x17
        /*003a*/ 	.short	(.L_15 - .L_14)
.L_14:
        /*003c*/ 	.word	0x00000000
        /*0040*/ 	.short	0x000a
        /*0042*/ 	.short	0x0034
        /*0044*/ 	.byte	0x00, 0xf0, 0x11, 0x00


	//----- nvinfo : EIATTR_KPARAM_INFO
	.align		4
.L_15:
        /*0048*/ 	.byte	0x04, 0x17
        /*004a*/ 	.short	(.L_17 - .L_16)
.L_16:
        /*004c*/ 	.word	0x00000000
        /*0050*/ 	.short	0x0009
        /*0052*/ 	.short	0x0030
        /*0054*/ 	.byte	0x00, 0xf0, 0x11, 0x00


	//----- nvinfo : EIATTR_KPARAM_INFO
	.align		4
.L_17:
        /*0058*/ 	.byte	0x04, 0x17
        /*005a*/ 	.short	(.L_19 - .L_18)
.L_18:
        /*005c*/ 	.word	0x00000000
        /*0060*/ 	.short	0x0008
        /*0062*/ 	.short	0x002c
        /*0064*/ 	.byte	0x00, 0xf0, 0x11, 0x00


	//----- nvinfo : EIATTR_KPARAM_INFO
	.align		4
.L_19:
        /*0068*/ 	.byte	0x04, 0x17
        /*006a*/ 	.short	(.L_21 - .L_20)
.L_20:
        /*006c*/ 	.word	0x00000000
        /*0070*/ 	.short	0x0007
        /*0072*/ 	.short	0x0028
        /*0074*/ 	.byte	0x00, 0xf0, 0x11, 0x00


	//----- nvinfo : EIATTR_KPARAM_INFO
	.align		4
.L_21:
        /*0078*/ 	.byte	0x04, 0x17
        /*007a*/ 	.short	(.L_23 - .L_22)
.L_22:
        /*007c*/ 	.word	0x00000000
        /*0080*/ 	.short	0x0006
        /*0082*/ 	.short	0x0024
        /*0084*/ 	.byte	0x00, 0xf0, 0x11, 0x00


	//----- nvinfo : EIATTR_KPARAM_INFO
	.align		4
.L_23:
        /*0088*/ 	.byte	0x04, 0x17
        /*008a*/ 	.short	(.L_25 - .L_24)
.L_24:
        /*008c*/ 	.word	0x00000000
        /*0090*/ 	.short	0x0005
        /*0092*/ 	.short	0x0020
        /*0094*/ 	.byte	0x00, 0xf0, 0x11, 0x00


	//----- nvinfo : EIATTR_KPARAM_INFO
	.align		4
.L_25:
        /*0098*/ 	.byte	0x04, 0x17
        /*009a*/ 	.short	(.L_27 - .L_26)
.L_26:
        /*009c*/ 	.word	0x00000000
        /*00a0*/ 	.short	0x0004
        /*00a2*/ 	.short	0x001c
        /*00a4*/ 	.byte	0x00, 0xf0, 0x11, 0x00


	//----- nvinfo : EIATTR_KPARAM_INFO
	.align		4
.L_27:
        /*00a8*/ 	.byte	0x04, 0x17
        /*00aa*/ 	.short	(.L_29 - .L_28)
.L_28:
        /*00ac*/ 	.word	0x00000000
        /*00b0*/ 	.short	0x0003
        /*00b2*/ 	.short	0x0018
        /*00b4*/ 	.byte	0x00, 0xf0, 0x11, 0x00


	//----- nvinfo : EIATTR_KPARAM_INFO
	.align		4
.L_29:
        /*00b8*/ 	.byte	0x04, 0x17
        /*00ba*/ 	.short	(.L_31 - .L_30)
.L_30:
        /*00bc*/ 	.word	0x00000000
        /*00c0*/ 	.short	0x0002
        /*00c2*/ 	.short	0x0010
        /*00c4*/ 	.byte	0x00, 0xf4, 0x21, 0x00


	//----- nvinfo : EIATTR_KPARAM_INFO
	.align		4
.L_31:
        /*00c8*/ 	.byte	0x04, 0x17
        /*00ca*/ 	.short	(.L_33 - .L_32)
.L_32:
        /*00cc*/ 	.word	0x00000000
        /*00d0*/ 	.short	0x0001
        /*00d2*/ 	.short	0x0008
        /*00d4*/ 	.byte	0x00, 0xf4, 0x21, 0x00


	//----- nvinfo : EIATTR_KPARAM_INFO
	.align		4
.L_33:
        /*00d8*/ 	.byte	0x04, 0x17
        /*00da*/ 	.short	(.L_35 - .L_34)
.L_34:
        /*00dc*/ 	.word	0x00000000
        /*00e0*/ 	.short	0x0000
        /*00e2*/ 	.short	0x0000
        /*00e4*/ 	.byte	0x00, 0xf4, 0x21, 0x00


	//----- nvinfo : EIATTR_SPARSE_MMA_MASK
	.align		4
.L_35:
        /*00e8*/ 	.byte	0x03, 0x50
        /*00ea*/ 	.short	0x0000


	//----- nvinfo : EIATTR_MAXREG_COUNT
	.align		4
        /*00ec*/ 	.byte	0x03, 0x1b
        /*00ee*/ 	.short	0x00ff


	//----- nvinfo : EIATTR_NUM_BARRIERS
	.align		4
        /*00f0*/ 	.byte	0x02, 0x4c
        /*00f2*/ 	.byte	0x01
	.zero		1


	//----- nvinfo : EIATTR_ANNOTATIONS
	.align		4
        /*00f4*/ 	.byte	0x04, 0x55
        /*00f6*/ 	.short	(.L_37 - .L_36)


	//   ....[0]....
.L_36:
        /*00f8*/ 	.word	0x00000001
        /*00fc*/ 	.byte	0x30, 0x07, 0x00, 0x00, 0x01, 0x00, 0x00, 0x00, 0x00, 0x43, 0x00, 0x00, 0x01, 0x00, 0x00, 0x00
        /* <DEDUP_REMOVED lines=94> */
        /*06ec*/ 	.byte	0xe0, 0x89, 0x00, 0x00, 0x01, 0x00, 0x00, 0x00, 0x10, 0x90, 0x00, 0x00


	//----- nvinfo : EIATTR_MERCURY_ISA_VERSION
	.align		4
.L_37:
        /*06f8*/ 	.byte	0x03, 0x5f
        /*06fa*/ 	.short	0x0101


	//----- nvinfo : EIATTR_EXIT_INSTR_OFFSETS
	.align		4
        /*06fc*/ 	.byte	0x04, 0x1c
        /*06fe*/ 	.short	(.L_39 - .L_38)


	//   ....[0]....
.L_38:
        /*0700*/ 	.word	0x0000d3c0


	//   ....[1]....
        /*0704*/ 	.word	0x0000d3f0


	//----- nvinfo : EIATTR_REQNTID
	.align		4
.L_39:
        /*0708*/ 	.byte	0x04, 0x10
        /*070a*/ 	.short	(.L_41 - .L_40)
.L_40:
        /*070c*/ 	.word	0x00000080
        /*0710*/ 	.word	0x00000001
        /*0714*/ 	.word	0x00000001


	//----- nvinfo : EIATTR_CBANK_PARAM_SIZE
	.align		4
.L_41:
        /*0718*/ 	.byte	0x03, 0x19
        /*071a*/ 	.short	0x0050


	//----- nvinfo : EIATTR_PARAM_CBANK
	.align		4
        /*071c*/ 	.byte	0x04, 0x0a
        /*071e*/ 	.short	(.L_43 - .L_42)
	.align		4
.L_42:
        /*0720*/ 	.word	index@(.nv.constant0.matmul_kernel)
        /*0724*/ 	.short	0x0210
        /*0726*/ 	.short	0x0050


	//----- nvinfo : EIATTR_SW_WAR
	.align		4
.L_43:
        /*0728*/ 	.byte	0x04, 0x36
        /*072a*/ 	.short	(.L_45 - .L_44)
.L_44:
        /*072c*/ 	.word	0x00000008
.L_45:


//--------------------- .nv.callgraph             --------------------------
	.section	.nv.callgraph,"",@"SHT_CUDA_CALLGRAPH"
	.align	4
	.sectionentsize	8
	.align		4
        /*0000*/ 	.word	0x00000000
	.align		4
        /*0004*/ 	.word	0xffffffff
	.align		4
        /*0008*/ 	.word	0x00000000
	.align		4
        /*000c*/ 	.word	0xfffffffe
	.align		4
        /*0010*/ 	.word	0x00000000
	.align		4
        /*0014*/ 	.word	0xfffffffd
	.align		4
        /*0018*/ 	.word	0x00000000
	.align		4
        /*001c*/ 	.word	0xfffffffc


//--------------------- .text.matmul_kernel       --------------------------
	.section	.text.matmul_kernel,"ax",@progbits
	.align	128
        .global         matmul_kernel
        .type           matmul_kernel,@function
        .size           matmul_kernel,(.L_x_3 - matmul_kernel)
        .other          matmul_kernel,@"STO_CUDA_ENTRY STV_DEFAULT"
matmul_kernel:
.text.matmul_kernel:
[----:B------:R-:W0:Y:S08]  /*0000*/  LDC R1, c[0x0][0x28] ;  /* 0x00000a00ff017b82 */ /* 0x000e300000000800 */
[----:B------:R-:W1:Y:S01]  /*0010*/  LDC.64 R44, c[0x0][0x228] ;  /* 0x00008a00ff2c7b82 */ /* 0x000e620000000a00 */
[----:B------:R-:W2:Y:S01]  /*0020*/  S2R R5, SR_CTAID.X ;  /* 0x0000000000057919 */ /* 0x000ea20000002500 */
[----:B0-----:R-:W-:Y:S01]  /*0030*/  VIADD R1, R1, 0xfffffed0 ;  /* 0xfffffed001017836 */ /* 0x001fe20000000000 */
[----:B------:R-:W-:Y:S01]  /*0040*/  UMOV UR8, 0x400 ;  /* 0x0000040000087882 */ /* 0x000fe20000000000 */
[----:B------:R-:W-:Y:S01]  /*0050*/  ULDC.64 UR10, c[0x0][0x208] ;  /* 0x00008200000a7ab9 */ /* 0x000fe20000000a00 */
[----:B------:R-:W0:Y:S01]  /*0060*/  S2R R184, SR_TID.X ;  /* 0x0000000000b87919 */ /* 0x000e220000002100 */
[----:B------:R-:W-:-:S02]  /*0070*/  CS2R R68, SRZ ;  /* 0x0000000000447805 */ /* 0x000fc4000001ff00 */
[----:B------:R-:W-:Y:S01]  /*0080*/  CS2R R70, SRZ ;  /* 0x0000000000467805 */ /* 0x000fe2000001ff00 */
[----:B------:R-:W3:Y:S01]  /*0090*/  LDC R181, c[0x0][0x230] ;  /* 0x00008c00ffb57b82 */ /* 0x000ee20000000800 */
[----:B------:R-:W-:Y:S02]  /*00a0*/  CS2R R60, SRZ ;  /* 0x00000000003c7805 */ /* 0x000fe4000001ff00 */
[----:B------:R-:W-:Y:S02]  /*00b0*/  CS2R R62, SRZ ;  /* 0x00000000003e7805 */ /* 0x000fe4000001ff00 */
[----:B------:R-:W-:Y:S02]  /*00c0*/  CS2R R52, SRZ ;  /* 0x0000000000347805 */ /* 0x000fe4000001ff00 */
[----:B------:R-:W-:Y:S02]  /*00d0*/  CS2R R54, SRZ ;  /* 0x0000000000367805 */ /* 0x000fe4000001ff00 */
[----:B------:R-:W-:-:S02]  /*00e0*/  CS2R R48, SRZ ;  /* 0x0000000000307805 */ /* 0x000fc4000001ff00 */
[----:B------:R-:W-:Y:S02]  /*00f0*/  CS2R R50, SRZ ;  /* 0x0000000000327805 */ /* 0x000fe4000001ff00 */
[----:B------:R-:W-:Y:S01]  /*0100*/  CS2R R56, SRZ ;  /* 0x0000000000387805 */ /* 0x000fe2000001ff00 */
[----:B------:R-:W4:Y:S01]  /*0110*/  S2UR UR4, SR_CgaCtaId ;  /* 0x00000000000479c3 */ /* 0x000f220000008800 */
[----:B------:R-:W-:Y:S02]  /*0120*/  CS2R R58, SRZ ;  /* 0x00000000003a7805 */ /* 0x000fe4000001ff00 */
[----:B------:R-:W-:Y:S02]  /*0130*/  CS2R R64, SRZ ;  /* 0x0000000000407805 */ /* 0x000fe4000001ff00 */
[----:B------:R-:W-:Y:S02]  /*0140*/  CS2R R66, SRZ ;  /* 0x0000000000427805 */ /* 0x000fe4000001ff00 */
[----:B------:R-:W-:-:S02]  /*0150*/  CS2R R72, SRZ ;  /* 0x0000000000487805 */ /* 0x000fc4000001ff00 */
[----:B------:R-:W-:Y:S02]  /*0160*/  CS2R R74, SRZ ;  /* 0x00000000004a7805 */ /* 0x000fe4000001ff00 */
[----:B------:R-:W-:Y:S02]  /*0170*/  CS2R R80, SRZ ;  /* 0x0000000000507805 */ /* 0x000fe4000001ff00 */
[----:B------:R-:W-:Y:S01]  /*0180*/  CS2R R82, SRZ ;  /* 0x0000000000527805 */ /* 0x000fe2000001ff00 */
[----:B-1----:R-:W-:Y:S01]  /*0190*/  VIADD R0, R45, 0xff ;  /* 0x000000ff2d007836 */ /* 0x002fe20000000000 */
[----:B------:R-:W-:Y:S02]  /*01a0*/  CS2R R88, SRZ ;  /* 0x0000000000587805 */ /* 0x000fe4000001ff00 */
[----:B------:R-:W-:Y:S02]  /*01b0*/  CS2R R90, SRZ ;  /* 0x00000000005a7805 */ /* 0x000fe4000001ff00 */
[----:B------:R-:W-:-:S02]  /*01c0*/  CS2R R96, SRZ ;  /* 0x0000000000607805 */ /* 0x000fc4000001ff00 */
[----:B------:R-:W-:Y:S02]  /*01d0*/  CS2R R98, SRZ ;  /* 0x0000000000627805 */ /* 0x000fe4000001ff00 */
[----:B------:R-:W-:Y:S02]  /*01e0*/  SHF.R.S32.HI R3, RZ, 0x1f, R0 ;  /* 0x0000001fff037819 */ /* 0x000fe40000011400 */
[----:B------:R-:W-:Y:S02]  /*01f0*/  CS2R R104, SRZ ;  /* 0x0000000000687805 */ /* 0x000fe4000001ff00 */
[----:B------:R-:W-:Y:S01]  /*0200*/  CS2R R106, SRZ ;  /* 0x00000000006a7805 */ /* 0x000fe2000001ff00 */
[----:B---3--:R-:W-:Y:S01]  /*0210*/  VIADD R181, R181, 0x1f ;  /* 0x0000001fb5b57836 */ /* 0x008fe20000000000 */
[----:B------:R-:W-:Y:S02]  /*0220*/  LEA.HI R3, R3, R0, RZ, 0x8 ;  /* 0x0000000003037211 */ /* 0x000fe400078f40ff */
[----:B------:R-:W-:-:S02]  /*0230*/  CS2R R112, SRZ ;  /* 0x0000000000707805 */ /* 0x000fc4000001ff00 */
[----:B--2---:R-:W-:Y:S02]  /*0240*/  IABS R8, R5 ;  /* 0x0000000500087213 */ /* 0x004fe40000000000 */
[----:B------:R-:W-:Y:S02]  /*0250*/  CS2R R114, SRZ ;  /* 0x0000000000727805 */ /* 0x000fe4000001ff00 */
[----:B------:R-:W-:Y:S02]  /*0260*/  SHF.R.S32.HI R4, RZ, 0x8, R3 ;  /* 0x00000008ff047819 */ /* 0x000fe40000011403 */
[----:B------:R-:W-:Y:S02]  /*0270*/  CS2R R120, SRZ ;  /* 0x0000000000787805 */ /* 0x000fe4000001ff00 */
[----:B------:R-:W-:Y:S01]  /*0280*/  CS2R R122, SRZ ;  /* 0x00000000007a7805 */ /* 0x000fe2000001ff00 */
[----:B----4-:R-:W-:Y:S01]  /*0290*/  ULEA UR8, UR4, UR8, 0x18 ;  /* 0x0000000804087291 */ /* 0x010fe2000f8ec03f */
[----:B------:R-:W-:-:S02]  /*02a0*/  IABS R7, R4 ;  /* 0x0000000400077213 */ /* 0x000fc40000000000 */
[----:B------:R-:W-:Y:S02]  /*02b0*/  CS2R R128, SRZ ;  /* 0x0000000000807805 */ /* 0x000fe4000001ff00 */
[----:B------:R-:W-:Y:S02]  /*02c0*/  IABS R10, R4 ;  /* 0x00000004000a7213 */ /* 0x000fe40000000000 */
[----:B------:R-:W-:Y:S01]  /*02d0*/  CS2R R130, SRZ ;  /* 0x0000000000827805 */ /* 0x000fe2000001ff00 */
[----:B------:R-:W1:Y:S01]  /*02e0*/  I2F.RP R0, R7 ;  /* 0x0000000700007306 */ /* 0x000e620000209400 */
[----:B------:R-:W-:Y:S02]  /*02f0*/  CS2R R136, SRZ ;  /* 0x0000000000887805 */ /* 0x000fe4000001ff00 */
[----:B------:R-:W-:Y:S02]  /*0300*/  CS2R R138, SRZ ;  /* 0x00000000008a7805 */ /* 0x000fe4000001ff00 */
[----:B------:R-:W-:-:S02]  /*0310*/  CS2R R144, SRZ ;  /* 0x0000000000907805 */ /* 0x000fc4000001ff00 */
[----:B------:R-:W-:Y:S01]  /*0320*/  CS2R R146, SRZ ;  /* 0x0000000000927805 */ /* 0x000fe2000001ff00 */
[----:B-1----:R-:W1:Y:S02]  /*0330*/  MUFU.RCP R0, R0 ;  /* 0x0000000000007308 */ /* 0x002e640000001000 */
[----:B-1----:R-:W-:Y:S02]  /*0340*/  VIADD R2, R0, 0xffffffe ;  /* 0x0ffffffe00027836 */ /* 0x002fe40000000000 */
[----:B------:R-:W-:-:S04]  /*0350*/  IMAD.MOV R0, RZ, RZ, -R10 ;  /* 0x000000ffff007224 */ /* 0x000fc800078e0a0a */
[----:B------:R1:W2:Y:S02]  /*0360*/  F2I.FTZ.U32.TRUNC.NTZ R3, R2 ;  /* 0x0000000200037305 */ /* 0x0002a4000021f000 */
[----:B-1----:R-:W-:Y:S02]  /*0370*/  IMAD.MOV.U32 R2, RZ, RZ, RZ ;  /* 0x000000ffff027224 */ /* 0x002fe400078e00ff */
[----:B--2---:R-:W-:-:S04]  /*0380*/  IMAD.MOV R6, RZ, RZ, -R3 ;  /* 0x000000ffff067224 */ /* 0x004fc800078e0a03 */
[----:B------:R-:W-:Y:S02]  /*0390*/  IMAD R9, R6, R7, RZ ;  /* 0x0000000706097224 */ /* 0x000fe400078e02ff */
[----:B------:R-:W-:Y:S02]  /*03a0*/  IMAD.MOV.U32 R6, RZ, RZ, R8 ;  /* 0x000000ffff067224 */ /* 0x000fe400078e0008 */
[----:B------:R-:W-:-:S06]  /*03b0*/  IMAD.HI.U32 R3, R3, R9, R2 ;  /* 0x0000000903037227 */ /* 0x000fcc00078e0002 */
[----:B------:R-:W-:-:S04]  /*03c0*/  IMAD.HI.U32 R3, R3, R6, RZ ;  /* 0x0000000603037227 */ /* 0x000fc800078e00ff */
[----:B------:R-:W-:-:S05]  /*03d0*/  IMAD R0, R3, R0, R6 ;  /* 0x0000000003007224 */ /* 0x000fca00078e0206 */
[----:B------:R-:W-:-:S13]  /*03e0*/  ISETP.GT.U32.AND P1, PT, R7, R0, PT ;  /* 0x000000000700720c */ /* 0x000fda0003f24070 */
[----:B------:R-:W-:Y:S02]  /*03f0*/  @!P1 IMAD.IADD R0, R0, 0x1, -R7 ;  /* 0x0000000100009824 */ /* 0x000fe400078e0a07 */
[----:B------:R-:W-:Y:S01]  /*0400*/  @!P1 VIADD R3, R3, 0x1 ;  /* 0x0000000103039836 */ /* 0x000fe20000000000 */
[----:B------:R-:W-:Y:S02]  /*0410*/  ISETP.NE.AND P1, PT, R4, RZ, PT ;  /* 0x000000ff0400720c */ /* 0x000fe40003f25270 */
[----:B------:R-:W-:Y:S02]  /*0420*/  ISETP.GE.U32.AND P0, PT, R0, R7, PT ;  /* 0x000000070000720c */ /* 0x000fe40003f06070 */
[----:B------:R-:W-:-:S04]  /*0430*/  LOP3.LUT R0, R5, R4, RZ, 0x3c, !PT ;  /* 0x0000000405007212 */ /* 0x000fc800078e3cff */
[----:B------:R-:W-:Y:S01]  /*0440*/  ISETP.GE.AND P2, PT, R0, RZ, PT ;  /* 0x000000ff0000720c */ /* 0x000fe20003f46270 */
[----:B------:R-:W-:-:S06]  /*0450*/  VIADD R0, R44, 0x3f ;  /* 0x0000003f2c007836 */ /* 0x000fcc0000000000 */
[----:B------:R-:W-:-:S04]  /*0460*/  @P0 VIADD R3, R3, 0x1 ;  /* 0x0000000103030836 */ /* 0x000fc80000000000 */
[----:B------:R-:W-:Y:S01]  /*0470*/  IMAD.MOV.U32 R8, RZ, RZ, R3 ;  /* 0x000000ffff087224 */ /* 0x000fe200078e0003 */
[----:B------:R-:W-:-:S03]  /*0480*/  SHF.R.S32.HI R3, RZ, 0x1f, R0 ;  /* 0x0000001fff037819 */ /* 0x000fc60000011400 */
[----:B------:R-:W-:Y:S01]  /*0490*/  @!P2 IMAD.MOV R8, RZ, RZ, -R8 ;  /* 0x000000ffff08a224 */ /* 0x000fe200078e0a08 */
[----:B------:R-:W-:Y:S02]  /*04a0*/  LEA.HI R3, R3, R0, RZ, 0x6 ;  /* 0x0000000003037211 */ /* 0x000fe400078f30ff */
[----:B------:R-:W-:-:S04]  /*04b0*/  @!P1 LOP3.LUT R8, RZ, R4, RZ, 0x33, !PT ;  /* 0x00000004ff089212 */ /* 0x000fc800078e33ff */
[----:B------:R-:W-:Y:S01]  /*04c0*/  LEA.HI.SX32 R3, R3, -R8, 0x1a ;  /* 0x8000000803037211 */ /* 0x000fe200078fd2ff */
[----:B------:R-:W-:-:S03]  /*04d0*/  IMAD.MOV R6, RZ, RZ, -R8 ;  /* 0x000000ffff067224 */ /* 0x000fc600078e0a08 */
[----:B------:R-:W-:Y:S01]  /*04e0*/  VIMNMX R9, R3, 0x1, PT ;  /* 0x0000000103097848 */ /* 0x000fe20003fe0100 */
[----:B------:R-:W-:-:S03]  /*04f0*/  IMAD R6, R4, R6, R5 ;  /* 0x0000000604067224 */ /* 0x000fc600078e0205 */
[-C--:B------:R-:W-:Y:S02]  /*0500*/  IABS R7, R9.reuse ;  /* 0x0000000900077213 */ /* 0x080fe40000000000 */
[----:B------:R-:W-:Y:S02]  /*0510*/  IABS R11, R9 ;  /* 0x00000009000b7213 */ /* 0x000fe40000000000 */
[----:B------:R-:W1:Y:S08]  /*0520*/  I2F.RP R0, R7 ;  /* 0x0000000700007306 */ /* 0x000e700000209400 */
[----:B-1----:R-:W1:Y:S02]  /*0530*/  MUFU.RCP R0, R0 ;  /* 0x0000000000007308 */ /* 0x002e640000001000 */
[----:B-1----:R-:W-:-:S02]  /*0540*/  VIADD R2, R0, 0xffffffe ;  /* 0x0ffffffe00027836 */ /* 0x002fc40000000000 */
[----:B------:R-:W-:-:S04]  /*0550*/  IMAD.MOV R0, RZ, RZ, -R11 ;  /* 0x000000ffff007224 */ /* 0x000fc800078e0a0b */
[----:B------:R1:W2:Y:S02]  /*0560*/  F2I.FTZ.U32.TRUNC.NTZ R3, R2 ;  /* 0x0000000200037305 */ /* 0x0002a4000021f000 */
[----:B-1----:R-:W-:Y:S02]  /*0570*/  IMAD.MOV.U32 R2, RZ, RZ, RZ ;  /* 0x000000ffff027224 */ /* 0x002fe400078e00ff */
[----:B--2---:R-:W-:-:S04]  /*0580*/  IMAD.MOV R10, RZ, RZ, -R3 ;  /* 0x000000ffff0a7224 */ /* 0x004fc800078e0a03 */
[----:B------:R-:W-:Y:S01]  /*0590*/  IMAD.MOV.U32 R4, RZ, RZ, R10 ;  /* 0x000000ffff047224 */ /* 0x000fe200078e000a */
[----:B------:R-:W-:-:S03]  /*05a0*/  IABS R10, R6 ;  /* 0x00000006000a7213 */ /* 0x000fc60000000000 */
[----:B------:R-:W-:Y:S02]  /*05b0*/  IMAD R5, R4, R7, RZ ;  /* 0x0000000704057224 */ /* 0x000fe400078e02ff */
[----:B------:R-:W-:Y:S02]  /*05c0*/  IMAD.MOV.U32 R4, RZ, RZ, R10 ;  /* 0x000000ffff047224 */ /* 0x000fe400078e000a */
[----:B------:R-:W-:Y:S01]  /*05d0*/  IMAD.HI.U32 R3, R3, R5, R2 ;  /* 0x0000000503037227 */ /* 0x000fe200078e0002 */
[----:B0-----:R-:W-:-:S05]  /*05e0*/  LOP3.LUT R2, R184, 0x3f, RZ, 0xc0, !PT ;  /* 0x0000003fb8027812 */ /* 0x001fca00078ec0ff */
        /* <DEDUP_REMOVED lines=8> */
[----:B------:R-:W-:-:S07]  /*0670*/  ISETP.GE.AND P2, PT, R0, RZ, PT ;  /* 0x000000ff0000720c */ /* 0x000fce0003f46270 */
[----:B------:R-:W-:Y:S01]  /*0680*/  @P0 VIADD R3, R3, 0x1 ;  /* 0x0000000103030836 */ /* 0x000fe20000000000 */
[----:B------:R-:W-:-:S05]  /*0690*/  ISETP.GE.AND P0, PT, R181, 0x20, PT ;  /* 0x00000020b500780c */ /* 0x000fca0003f06270 */
[----:B------:R-:W-:Y:S01]  /*06a0*/  @!P2 IMAD.MOV R3, RZ, RZ, -R3 ;  /* 0x000000ffff03a224 */ /* 0x000fe200078e0a03 */
[----:B------:R-:W-:-:S05]  /*06b0*/  @!P1 LOP3.LUT R3, RZ, R9, RZ, 0x33, !PT ;  /* 0x00000009ff039212 */ /* 0x000fca00078e33ff */
[----:B------:R-:W-:Y:S02]  /*06c0*/  IMAD.MOV R0, RZ, RZ, -R3 ;  /* 0x000000ffff007224 */ /* 0x000fe400078e0a03 */
[----:B------:R-:W-:Y:S02]  /*06d0*/  IMAD.SHL.U32 R3, R3, 0x100, RZ ;  /* 0x0000010003037824 */ /* 0x000fe400078e00ff */
[----:B------:R-:W-:-:S04]  /*06e0*/  IMAD R0, R9, R0, R6 ;  /* 0x0000000009007224 */ /* 0x000fc800078e0206 */
[----:B------:R-:W-:Y:S01]  /*06f0*/  IMAD.IADD R5, R8, 0x1, R0 ;  /* 0x0000000108057824 */ /* 0x000fe200078e0200 */
[----:B------:R-:W-:-:S03]  /*0700*/  SHF.R.U32.HI R0, RZ, 0x6, R184 ;  /* 0x00000006ff007819 */ /* 0x000fc600000116b8 */
[----:B------:R-:W-:Y:S01]  /*0710*/  IMAD R22, R5, 0x40, R2 ;  /* 0x0000004005167824 */ /* 0x000fe200078e0202 */
[----:B------:R-:W-:-:S04]  /*0720*/  SGXT.U32 R0, R0, 0x1 ;  /* 0x000000010000781a */ /* 0x000fc80000000000 */
[----:B------:R0:W-:Y:S01]  /*0730*/  STL [R1+0x9c], R22 ;  /* 0x00009c1601007387 */ /* 0x0001e20000100800 */
[----:B------:R-:W-:Y:S05]  /*0740*/  @!P0 BRA `(.L_x_0) ;  /* 0x0000008800208947 */ /* 0x000fea0003800000 */
[----:B------:R-:W-:Y:S01]  /*0750*/  IABS R20, R44 ;  /* 0x0000002c00147213 */ /* 0x000fe20000000000 */
[----:B------:R-:W-:Y:S01]  /*0760*/  ULDC UR4, c[0x0][0x234] ;  /* 0x00008d0000047ab9 */ /* 0x000fe20000000800 */
[----:B------:R-:W-:Y:S01]  /*0770*/  IABS R5, R45 ;  /* 0x0000002d00057213 */ /* 0x000fe20000000000 */
[----:B------:R-:W-:Y:S01]  /*0780*/  ULDC.64 UR6, c[0x0][0x210] ;  /* 0x0000840000067ab9 */ /* 0x000fe20000000a00 */
[----:B------:R-:W1:Y:S01]  /*0790*/  I2F.RP R7, R20 ;  /* 0x0000001400077306 */ /* 0x000e620000209400 */
[----:B------:R-:W-:Y:S01]  /*07a0*/  IABS R12, R22 ;  /* 0x00000016000c7213 */ /* 0x000fe20000000000 */
[----:B------:R-:W-:Y:S01]  /*07b0*/  ULDC UR5, c[0x0][0x240] ;  /* 0x0000900000057ab9 */ /* 0x000fe20000000800 */
[----:B------:R-:W-:Y:S01]  /*07c0*/  SHF.R.U32.HI R6, RZ, 0x5, R184 ;  /* 0x00000005ff067819 */ /* 0x000fe200000116b8 */
[----:B------:R-:W-:Y:S01]  /*07d0*/  IMAD.SHL.U32 R2, R2, 0x2, RZ ;  /* 0x0000000202027824 */ /* 0x000fe200078e00ff */
[----:B------:R-:W-:Y:S01]  /*07e0*/  ISETP.GE.AND P6, PT, R22, RZ, PT ;  /* 0x000000ff1600720c */ /* 0x000fe20003fc6270 */
[----:B------:R-:W2:Y:S01]  /*07f0*/  LDC R144, c[0x0][0x238] ;  /* 0x00008e00ff907b82 */ /* 0x000ea20000000800 */
[----:B------:R-:W-:Y:S01]  /*0800*/  SGXT.U32 R6, R6, 0x2 ;  /* 0x000000020606781a */ /* 0x000fe20000000000 */
[----:B------:R-:W3:Y:S01]  /*0810*/  I2F.RP R4, R5 ;  /* 0x0000000500047306 */ /* 0x000ee20000209400 */
[----:B------:R-:W-:-:S02]  /*0820*/  LOP3.LUT R191, R184, 0x1f, RZ, 0xc0, !PT ;  /* 0x0000001fb8bf7812 */ /* 0x000fc400078ec0ff */
[----:B------:R-:W-:Y:S02]  /*0830*/  CS2R R102, SRZ ;  /* 0x0000000000667805 */ /* 0x000fe4000001ff00 */
[----:B------:R-:W-:Y:S02]  /*0840*/  LOP3.LUT R6, R3, R6, RZ, 0xfc, !PT ;  /* 0x0000000603067212 */ /* 0x000fe400078efcff */
[----:B------:R-:W-:Y:S02]  /*0850*/  CS2R R104, SRZ ;  /* 0x0000000000687805 */ /* 0x000fe4000001ff00 */
[----:B------:R-:W-:Y:S02]  /*0860*/  LOP3.LUT R136, R0, 0x10, RZ, 0xfc, !PT ;  /* 0x0000001000887812 */ /* 0x000fe400078efcff */
[----:B------:R-:W-:Y:S02]  /*0870*/  CS2R R106, SRZ ;  /* 0x00000000006a7805 */ /* 0x000fe4000001ff00 */
[C---:B------:R-:W-:Y:S01]  /*0880*/  LOP3.LUT R17, R6.reuse, 0xf0, RZ, 0xfc, !PT ;  /* 0x000000f006117812 */ /* 0x040fe200078efcff */
[----:B-1----:R-:W1:Y:S01]  /*0890*/  MUFU.RCP R7, R7 ;  /* 0x0000000700077308 */ /* 0x002e620000001000 */
[----:B------:R-:W-:-:S02]  /*08a0*/  LOP3.LUT R19, R6, 0xec, RZ, 0xfc, !PT ;  /* 0x000000ec06137812 */ /* 0x000fc400078efcff */
[----:B------:R-:W-:Y:S02]  /*08b0*/  CS2R R108, SRZ ;  /* 0x00000000006c7805 */ /* 0x000fe4000001ff00 */
[C---:B------:R-:W-:Y:S02]  /*08c0*/  LOP3.LUT R21, R6.reuse, 0xe8, RZ, 0xfc, !PT ;  /* 0x000000e806157812 */ /* 0x040fe400078efcff */
[----:B------:R-:W-:Y:S02]  /*08d0*/  CS2R R110, SRZ ;  /* 0x00000000006e7805 */ /* 0x000fe4000001ff00 */
[----:B------:R-:W-:Y:S02]  /*08e0*/  IABS R16, R19 ;  /* 0x0000001300107213 */ /* 0x000fe40000000000 */
[----:B------:R-:W-:Y:S02]  /*08f0*/  CS2R R112, SRZ ;  /* 0x0000000000707805 */ /* 0x000fe4000001ff00 */
[----:B------:R-:W-:Y:S01]  /*0900*/  IABS R18, R21 ;  /* 0x0000001500127213 */ /* 0x000fe20000000000 */
[----:B---3--:R-:W3:Y:S01]  /*0910*/  MUFU.RCP R4, R4 ;  /* 0x0000000400047308 */ /* 0x008ee20000001000 */
[----:B------:R-:W-:-:S02]  /*0920*/  LOP3.LUT R23, R6, 0xd8, RZ, 0xfc, !PT ;  /* 0x000000d806177812 */ /* 0x000fc400078efcff */
[----:B------:R-:W-:Y:S02]  /*0930*/  CS2R R114, SRZ ;  /* 0x0000000000727805 */ /* 0x000fe4000001ff00 */
[----:B------:R-:W-:Y:S02]  /*0940*/  ISETP.GE.AND P4, PT, R17, RZ, PT ;  /* 0x000000ff1100720c */ /* 0x000fe40003f86270 */
[----:B------:R-:W-:Y:S02]  /*0950*/  CS2R R116, SRZ ;  /* 0x0000000000747805 */ /* 0x000fe4000001ff00 */
[C---:B0-----:R-:W-:Y:S02]  /*0960*/  LOP3.LUT R22, R6.reuse, 0xe0, RZ, 0xfc, !PT ;  /* 0x000000e006167812 */ /* 0x041fe400078efcff */
[----:B------:R-:W-:Y:S02]  /*0970*/  CS2R R118, SRZ ;  /* 0x0000000000767805 */ /* 0x000fe4000001ff00 */
[----:B------:R-:W-:-:S02]  /*0980*/  LOP3.LUT R27, R6, 0xc4, RZ, 0xfc, !PT ;  /* 0x000000c4061b7812 */ /* 0x000fc400078efcff */
[----:B------:R-:W-:Y:S01]  /*0990*/  CS2R R120, SRZ ;  /* 0x0000000000787805 */ /* 0x000fe2000001ff00 */
[----:B-1----:R-:W-:Y:S01]  /*09a0*/  VIADD R10, R7, 0xffffffe ;  /* 0x0ffffffe070a7836 */ /* 0x002fe20000000000 */
[----:B------:R-:W-:Y:S02]  /*09b0*/  LOP3.LUT R25, R6, 0xc8, RZ, 0xfc, !PT ;  /* 0x000000c806197812 */ /* 0x000fe400078efcff */
[----:B------:R-:W-:Y:S02]  /*09c0*/  CS2R R122, SRZ ;  /* 0x00000000007a7805 */ /* 0x000fe4000001ff00 */
[----:B------:R-:W-:Y:S01]  /*09d0*/  IABS R26, R27 ;  /* 0x0000001b001a7213 */ /* 0x000fe20000000000 */
[----:B------:R0:W1:Y:S01]  /*09e0*/  F2I.FTZ.U32.TRUNC.NTZ R11, R10 ;  /* 0x0000000a000b7305 */ /* 0x000062000021f000 */
[----:B------:R-:W-:Y:S02]  /*09f0*/  IABS R24, R25 ;  /* 0x0000001900187213 */ /* 0x000fe40000000000 */
[----:B------:R-:W-:-:S02]  /*0a00*/  CS2R R124, SRZ ;  /* 0x00000000007c7805 */ /* 0x000fc4000001ff00 */
[----:B------:R-:W-:Y:S01]  /*0a10*/  LOP3.LUT R28, R6, 0xc0, RZ, 0xfc, !PT ;  /* 0x000000c0061c7812 */ /* 0x000fe200078efcff */
[----:B---3--:R-:W-:Y:S01]  /*0a20*/  VIADD R8, R4, 0xffffffe ;  /* 0x0ffffffe04087836 */ /* 0x008fe20000000000 */
[C---:B------:R-:W-:Y:S02]  /*0a30*/  LOP3.LUT R29, R6.reuse, 0xac, RZ, 0xfc, !PT ;  /* 0x000000ac061d7812 */ /* 0x040fe400078efcff */
[----:B------:R-:W-:Y:S02]  /*0a40*/  CS2R R126, SRZ ;  /* 0x00000000007e7805 */ /* 0x000fe4000001ff00 */
[C---:B------:R-:W-:Y:S01]  /*0a50*/  LOP3.LUT R33, R6.reuse, 0x94, RZ, 0xfc, !PT ;  /* 0x0000009406217812 */ /* 0x040fe200078efcff */
[----:B------:R3:W4:Y:S01]  /*0a60*/  F2I.FTZ.U32.TRUNC.NTZ R9, R8 ;  /* 0x0000000800097305 */ /* 0x000722000021f000 */
[----:B0-----:R-:W-:Y:S01]  /*0a70*/  IMAD.MOV.U32 R10, RZ, RZ, RZ ;  /* 0x000000ffff0a7224 */ /* 0x001fe200078e00ff */
[----:B------:R-:W-:Y:S02]  /*0a80*/  LOP3.LUT R37, R6, 0x8c, RZ, 0xfc, !PT ;  /* 0x0000008c06257812 */ /* 0x000fe400078efcff */
[----:B------:R-:W-:-:S02]  /*0a90*/  CS2R R128, SRZ ;  /* 0x0000000000807805 */ /* 0x000fc4000001ff00 */
[C---:B------:R-:W-:Y:S02]  /*0aa0*/  LOP3.LUT R35, R6.reuse, 0x90, RZ, 0xfc, !PT ;  /* 0x0000009006237812 */ /* 0x040fe400078efcff */
[----:B------:R-:W-:Y:S02]  /*0ab0*/  CS2R R130, SRZ ;  /* 0x0000000000827805 */ /* 0x000fe4000001ff00 */
[----:B------:R-:W-:Y:S01]  /*0ac0*/  IABS R38, R37 ;  /* 0x0000002500267213 */ /* 0x000fe20000000000 */
[--C-:B-1----:R-:W-:Y:S01]  /*0ad0*/  IMAD.MOV R13, RZ, RZ, -R11.reuse ;  /* 0x000000ffff0d7224 */ /* 0x102fe200078e0a0b */
[----:B------:R-:W-:Y:S01]  /*0ae0*/  IABS R36, R35 ;  /* 0x0000002300247213 */ /* 0x000fe20000000000 */
[----:B---3--:R-:W-:Y:S01]  /*0af0*/  IMAD.MOV.U32 R8, RZ, RZ, RZ ;  /* 0x000000ffff087224 */ /* 0x008fe200078e00ff */
[C---:B------:R-:W-:Y:S01]  /*0b00*/  LOP3.LUT R39, R6.reuse, 0x88, RZ, 0xfc, !PT ;  /* 0x0000008806277812 */ /* 0x040fe200078efcff */
[----:B------:R-:W-:Y:S01]  /*0b10*/  IMAD R7, R13, R20, RZ ;  /* 0x000000140d077224 */ /* 0x000fe200078e02ff */
[C---:B------:R-:W-:Y:S01]  /*0b20*/  LOP3.LUT R40, R6.reuse, 0x84, RZ, 0xfc, !PT ;  /* 0x0000008406287812 */ /* 0x040fe200078efcff */
[----:B------:R-:W-:Y:S01]  /*0b30*/  IMAD.MOV.U32 R13, RZ, RZ, R12 ;  /* 0x000000ffff0d7224 */ /* 0x000fe200078e000c */
[C---:B------:R-:W-:Y:S01]  /*0b40*/  LOP3.LUT R41, R6.reuse, 0x80, RZ, 0xfc, !PT ;  /* 0x0000008006297812 */ /* 0x040fe200078efcff */
[----:B------:R-:W-:Y:S01]  /*0b50*/  IMAD.HI.U32 R10, R11, R7, R10 ;  /* 0x000000070b0a7227 */ /* 0x000fe200078e000a */
[----:B------:R-:W-:-:S02]  /*0b60*/  LOP3.LUT R11, R6, 0xf8, RZ, 0xfc, !PT ;  /* 0x000000f8060b7812 */ /* 0x000fc400078efcff */
[----:B------:R-:W-:Y:S02]  /*0b70*/  CS2R R146, SRZ ;  /* 0x0000000000927805 */ /* 0x000fe4000001ff00 */
[----:B------:R-:W-:Y:S01]  /*0b80*/  LOP3.LUT R43, R6, 0x68, RZ, 0xfc, !PT ;  /* 0x00000068062b7812 */ /* 0x000fe200078efcff */
[----:B----4-:R-:W-:Y:S01]  /*0b90*/  IMAD.MOV R4, RZ, RZ, -R9 ;  /* 0x000000ffff047224 */ /* 0x010fe200078e0a09 */
[----:B------:R-:W-:Y:S01]  /*0ba0*/  IABS R12, R11 ;  /* 0x0000000b000c7213 */ /* 0x000fe20000000000 */
[----:B------:R-:W-:Y:S01]  /*0bb0*/  IMAD.HI.U32 R10, R10, R13, RZ ;  /* 0x0000000d0a0a7227 */ /* 0x000fe200078e00ff */
[----:B------:R-:W-:Y:S02]  /*0bc0*/  ISETP.GE.AND P2, PT, R11, RZ, PT ;  /* 0x000000ff0b00720c */ /* 0x000fe40003f46270 */
[----:B------:R-:W-:Y:S02]  /*0bd0*/  CS2R R148, SRZ ;  /* 0x0000000000947805 */ /* 0x000fe4000001ff00 */
[C---:B------:R-:W-:Y:S01]  /*0be0*/  LOP3.LUT R47, R6.reuse, 0x60, RZ, 0xfc, !PT ;  /* 0x00000060062f7812 */ /* 0x040fe200078efcff */
[----:B------:R-:W-:Y:S01]  /*0bf0*/  IMAD.MOV R10, RZ, RZ, -R10 ;  /* 0x000000ffff0a7224 */ /* 0x000fe200078e0a0a */
[----:B------:R-:W-:Y:S01]  /*0c00*/  LOP3.LUT R49, R6, 0x58, RZ, 0xfc, !PT ;  /* 0x0000005806317812 */ /* 0x000fe200078efcff */
[----:B------:R-:W-:Y:S01]  /*0c10*/  IMAD R7, R4, R5, RZ ;  /* 0x0000000504077224 */ /* 0x000fe200078e02ff */
[----:B------:R-:W-:Y:S01]  /*0c20*/  SHF.R.S32.HI R4, RZ, 0x1f, R181 ;  /* 0x0000001fff047819 */ /* 0x000fe200000114b5 */
[----:B------:R-:W-:Y:S01]  /*0c30*/  IMAD R13, R20, R10, R13 ;  /* 0x0000000a140d7224 */ /* 0x000fe200078e020d */
[----:B------:R-:W-:Y:S01]  /*0c40*/  IABS R48, R47 ;  /* 0x0000002f00307213 */ /* 0x000fe20000000000 */
[----:B------:R-:W-:Y:S01]  /*0c50*/  IMAD.HI.U32 R7, R9, R7, R8 ;  /* 0x0000000709077227 */ /* 0x000fe200078e0008 */
[----:B------:R-:W-:-:S02]  /*0c60*/  LEA.HI R181, R4, R181, RZ, 0x5 ;  /* 0x000000b504b57211 */ /* 0x000fc400078f28ff */
[----:B------:R-:W-:Y:S02]  /*0c70*/  CS2R R150, SRZ ;  /* 0x0000000000967805 */ /* 0x000fe4000001ff00 */
[----:B------:R-:W-:Y:S01]  /*0c80*/  ISETP.GT.U32.AND P0, PT, R20, R13, PT ;  /* 0x0000000d1400720c */ /* 0x000fe20003f04070 */
[----:B------:R-:W-:Y:S01]  /*0c90*/  UMOV UR12, 0x80 ;  /* 0x00000080000c7882 */ /* 0x000fe20000000000 */
[C---:B------:R-:W-:Y:S01]  /*0ca0*/  LOP3.LUT R8, R6.reuse, 0xf4, RZ, 0xfc, !PT ;  /* 0x000000f406087812 */ /* 0x040fe200078efcff */
[C---:B------:R-:W-:Y:S01]  /*0cb0*/  IMAD.HI.U32 R4, R7.reuse, R12, RZ ;  /* 0x0000000c07047227 */ /* 0x040fe200078e00ff */
[----:B------:R-:W-:Y:S01]  /*0cc0*/  LOP3.LUT R51, R6, 0x54, RZ, 0xfc, !PT ;  /* 0x0000005406337812 */ /* 0x000fe200078efcff */
[----:B------:R-:W-:Y:S01]  /*0cd0*/  UMOV UR13, 0x40000040 ;  /* 0x40000040000d7882 */ /* 0x000fe20000000000 */
[----:B------:R-:W-:Y:S01]  /*0ce0*/  IABS R14, R8 ;  /* 0x00000008000e7213 */ /* 0x000fe20000000000 */
[----:B------:R-:W-:Y:S01]  /*0cf0*/  IMAD.MOV R4, RZ, RZ, -R4 ;  /* 0x000000ffff047224 */ /* 0x000fe200078e0a04 */
[----:B------:R-:W-:Y:S01]  /*0d00*/  ISETP.GE.AND P3, PT, R8, RZ, PT ;  /* 0x000000ff0800720c */ /* 0x000fe20003f66270 */
[----:B------:R-:W-:Y:S01]  /*0d10*/  IMAD.HI.U32 R10, R7, R16, RZ ;  /* 0x00000010070a7227 */ /* 0x000fe200078e00ff */
[C---:B------:R-:W-:Y:S01]  /*0d20*/  LOP3.LUT R54, R6.reuse, 0x4c, RZ, 0xfc, !PT ;  /* 0x0000004c06367812 */ /* 0x040fe200078efcff */
[----:B------:R-:W-:Y:S01]  /*0d30*/  UMOV UR14, 0xfffffffe ;  /* 0xfffffffe000e7882 */ /* 0x000fe20000000000 */
[----:B------:R-:W-:Y:S01]  /*0d40*/  LOP3.LUT R53, R6, 0x50, RZ, 0xfc, !PT ;  /* 0x0000005006357812 */ /* 0x000fe200078efcff */
[----:B------:R-:W-:Y:S01]  /*0d50*/  @!P0 IMAD.IADD R13, R13, 0x1, -R20 ;  /* 0x000000010d0d8824 */ /* 0x000fe200078e0a14 */
[----:B------:R-:W-:Y:S01]  /*0d60*/  IABS R52, R54 ;  /* 0x0000003600347213 */ /* 0x000fe20000000000 */
[----:B------:R-:W-:Y:S01]  /*0d70*/  IMAD R8, R5, R4, R12 ;  /* 0x0000000405087224 */ /* 0x000fe200078e020c */
[----:B------:R-:W-:Y:S01]  /*0d80*/  IABS R12, R17 ;  /* 0x00000011000c7213 */ /* 0x000fe20000000000 */
[----:B------:R-:W-:Y:S01]  /*0d90*/  IMAD.HI.U32 R4, R7, R14, RZ ;  /* 0x0000000e07047227 */ /* 0x000fe200078e00ff */
[----:B------:R-:W-:Y:S01]  /*0da0*/  ISETP.GT.U32.AND P5, PT, R20, R13, PT ;  /* 0x0000000d1400720c */ /* 0x000fe20003fa4070 */
[----:B------:R-:W-:Y:S01]  /*0db0*/  UMOV UR15, 0x7fffffdf ;  /* 0x7fffffdf000f7882 */ /* 0x000fe20000000000 */
[----:B------:R-:W-:Y:S01]  /*0dc0*/  ISETP.GT.U32.AND P1, PT, R5, R8, PT ;  /* 0x000000080500720c */ /* 0x000fe20003f24070 */
[----:B------:R-:W-:Y:S01]  /*0dd0*/  IMAD.MOV R9, RZ, RZ, -R4 ;  /* 0x000000ffff097224 */ /* 0x000fe200078e0a04 */
[C---:B------:R-:W-:Y:S01]  /*0de0*/  LOP3.LUT R17, R6.reuse, 0xe4, RZ, 0xfc, !PT ;  /* 0x000000e406117812 */ /* 0x040fe200078efcff */
[----:B------:R-:W-:Y:S01]  /*0df0*/  IMAD.HI.U32 R4, R7, R12, RZ ;  /* 0x0000000c07047227 */ /* 0x000fe200078e00ff */
[----:B------:R-:W-:Y:S01]  /*0e00*/  IABS R50, R53 ;  /* 0x0000003500327213 */ /* 0x000fe20000000000 */
[----:B------:R-:W-:Y:S01]  /*0e10*/  ULDC UR9, c[0x0][0x230] ;  /* 0x00008c0000097ab9 */ /* 0x000fe20000000800 */
[C---:B------:R-:W-:Y:S01]  /*0e20*/  LOP3.LUT R55, R6.reuse, 0x44, RZ, 0xfc, !PT ;  /* 0x0000004406377812 */ /* 0x040fe200078efcff */
[----:B------:R-:W-:Y:S01]  /*0e30*/  IMAD.MOV R4, RZ, RZ, -R4 ;  /* 0x000000ffff047224 */ /* 0x000fe200078e0a04 */
[----:B------:R-:W-:Y:S01]  /*0e40*/  LOP3.LUT R69, R6, 0x4, RZ, 0xfc, !PT ;  /* 0x0000000406457812 */ /* 0x000fe200078efcff */
[C---:B------:R-:W-:Y:S01]  /*0e50*/  IMAD R9, R5.reuse, R9, R14 ;  /* 0x0000000905097224 */ /* 0x040fe200078e020e */
[----:B------:R-:W-:Y:S01]  /*0e60*/  IABS R100, R6 ;  /* 0x0000000600647213 */ /* 0x000fe20000000000 */
[----:B------:R-:W-:Y:S01]  /*0e70*/  IMAD.MOV R14, RZ, RZ, -R10 ;  /* 0x000000ffff0e7224 */ /* 0x000fe200078e0a0a */
[----:B------:R-:W-:Y:S01]  /*0e80*/  IABS R96, R69 ;  /* 0x0000004500607213 */ /* 0x000fe20000000000 */
[C---:B------:R-:W-:Y:S01]  /*0e90*/  IMAD R10, R5.reuse, R4, R12 ;  /* 0x00000004050a7224 */ /* 0x040fe200078e020c */
[----:B------:R-:W-:Y:S01]  /*0ea0*/  ISETP.GT.U32.AND P0, PT, R5, R9, PT ;  /* 0x000000090500720c */ /* 0x000fe20003f04070 */
[----:B------:R-:W-:Y:S01]  /*0eb0*/  @!P5 IMAD.IADD R13, R13, 0x1, -R20 ;  /* 0x000000010d0dd824 */ /* 0x000fe200078e0a14 */
[----:B------:R-:W-:Y:S01]  /*0ec0*/  ISETP.NE.AND P5, PT, R44, RZ, PT ;  /* 0x000000ff2c00720c */ /* 0x000fe20003fa5270 */
[----:B------:R-:W-:Y:S01]  /*0ed0*/  @!P1 IMAD.IADD R8, R8, 0x1, -R5 ;  /* 0x0000000108089824 */ /* 0x000fe200078e0a05 */
[----:B------:R-:W-:Y:S01]  /*0ee0*/  ISETP.GT.U32.AND P1, PT, R5, R10, PT ;  /* 0x0000000a0500720c */ /* 0x000fe20003f24070 */
[----:B------:R-:W-:Y:S01]  /*0ef0*/  IMAD.MOV.U32 R4, RZ, RZ, R13 ;  /* 0x000000ffff047224 */ /* 0x000fe200078e000d */
[----:B------:R-:W-:Y:S01]  /*0f00*/  IABS R20, R23 ;  /* 0x0000001700147213 */ /* 0x000fe20000000000 */
[----:B------:R-:W-:Y:S01]  /*0f10*/  IMAD.HI.U32 R11, R7, R18, RZ ;  /* 0x00000012070b7227 */ /* 0x000fe200078e00ff */
[----:B------:R-:W-:-:S02]  /*0f20*/  LOP3.LUT R139, R0, 0xa, RZ, 0xfc, !PT ;  /* 0x0000000a008b7812 */ /* 0x000fc400078efcff */
[C---:B------:R-:W-:Y:S01]  /*0f30*/  LOP3.LUT R142, R0.reuse, 0x4, RZ, 0xfc, !PT ;  /* 0x00000004008e7812 */ /* 0x040fe200078efcff */
[----:B------:R-:W-:Y:S01]  /*0f40*/  @!P6 IMAD.MOV R4, RZ, RZ, -R4 ;  /* 0x000000ffff04e224 */ /* 0x000fe200078e0a04 */
[C---:B------:R-:W-:Y:S01]  /*0f50*/  ISETP.GT.U32.AND P6, PT, R5.reuse, R8, PT ;  /* 0x000000080500720c */ /* 0x040fe20003fc4070 */
[----:B------:R-:W-:Y:S01]  /*0f60*/  IMAD.MOV R15, RZ, RZ, -R11 ;  /* 0x000000ffff0f7224 */ /* 0x000fe200078e0a0b */
[----:B------:R-:W-:Y:S01]  /*0f70*/  LOP3.LUT R190, R0, 0x1e, RZ, 0xfc, !PT ;  /* 0x0000001e00be7812 */ /* 0x000fe200078efcff */
[C---:B------:R-:W-:Y:S01]  /*0f80*/  IMAD R11, R5.reuse, R14, R16 ;  /* 0x0000000e050b7224 */ /* 0x040fe200078e0210 */
[----:B------:R-:W-:Y:S01]  /*0f90*/  @!P5 LOP3.LUT R4, RZ, R44, RZ, 0x33, !PT ;  /* 0x0000002cff04d212 */ /* 0x000fe200078e33ff */
[C---:B------:R-:W-:Y:S01]  /*0fa0*/  IMAD R12, R5.reuse, R15, R18 ;  /* 0x0000000f050c7224 */ /* 0x040fe200078e0212 */
[----:B------:R-:W-:Y:S01]  /*0fb0*/  IABS R16, R17 ;  /* 0x0000001100107213 */ /* 0x000fe20000000000 */
[----:B------:R-:W-:Y:S01]  /*0fc0*/  @!P1 IMAD.IADD R10, R10, 0x1, -R5 ;  /* 0x000000010a0a9824 */ /* 0x000fe200078e0a05 */
[----:B------:R-:W-:Y:S01]  /*0fd0*/  ISETP.GT.U32.AND P5, PT, R5, R11, PT ;  /* 0x0000000b0500720c */ /* 0x000fe20003fa4070 */
[----:B------:R-:W-:Y:S01]  /*0fe0*/  IMAD.HI.U32 R15, R7, R20, RZ ;  /* 0x00000014070f7227 */ /* 0x000fe200078e00ff */
[----:B------:R-:W-:-:S02]  /*0ff0*/  ISETP.GT.U32.AND P1, PT, R5, R12, PT ;  /* 0x0000000c0500720c */ /* 0x000fc40003f24070 */
[----:B------:R-:W-:Y:S01]  /*1000*/  IABS R18, R22 ;  /* 0x0000001600127213 */ /* 0x000fe20000000000 */
[----:B------:R-:W-:Y:S01]  /*1010*/  @!P6 IMAD.IADD R8, R8, 0x1, -R5 ;  /* 0x000000010808e824 */ /* 0x000fe200078e0a05 */
[----:B------:R-:W-:Y:S01]  /*1020*/  ISETP.GT.U32.AND P6, PT, R5, R10, PT ;  /* 0x0000000a0500720c */ /* 0x000fe20003fc4070 */
[----:B------:R-:W-:Y:S01]  /*1030*/  IMAD.MOV R15, RZ, RZ, -R15 ;  /* 0x000000ffff0f7224 */ /* 0x000fe200078e0a0f */
[----:B------:R-:W-:Y:S01]  /*1040*/  IABS R44, R43 ;  /* 0x0000002b002c7213 */ /* 0x000fe20000000000 */
[----:B------:R-:W-:Y:S01]  /*1050*/  @!P0 IMAD.IADD R9, R9, 0x1, -R5 ;  /* 0x0000000109098824 */ /* 0x000fe200078e0a05 */
[C---:B------:R-:W-:Y:S01]  /*1060*/  LOP3.LUT R134, R0.reuse, 0x18, RZ, 0xfc, !PT ;  /* 0x0000001800867812 */ /* 0x040fe200078efcff */
[----:B------:R-:W-:Y:S01]  /*1070*/  IMAD R15, R5, R15, R20 ;  /* 0x0000000f050f7224 */ /* 0x000fe200078e0214 */
[----:B------:R-:W-:Y:S01]  /*1080*/  LOP3.LUT R135, R0, 0x12, RZ, 0xfc, !PT ;  /* 0x0000001200877812 */ /* 0x000fe200078efcff */
[----:B------:R-:W-:Y:S01]  /*1090*/  IMAD.HI.U32 R13, R7, R16, RZ ;  /* 0x00000010070d7227 */ /* 0x000fe200078e00ff */
[----:B------:R-:W-:-:S02]  /*10a0*/  ISETP.GT.U32.AND P0, PT, R5, R9, PT ;  /* 0x000000090500720c */ /* 0x000fc40003f04070 */
[----:B------:R-:W-:Y:S01]  /*10b0*/  LOP3.LUT R137, R0, 0xe, RZ, 0xfc, !PT ;  /* 0x0000000e00897812 */ /* 0x000fe200078efcff */
[--C-:B------:R-:W-:Y:S01]  /*10c0*/  @!P1 IMAD.IADD R12, R12, 0x1, -R5.reuse ;  /* 0x000000010c0c9824 */ /* 0x100fe200078e0a05 */
[----:B------:R-:W-:Y:S01]  /*10d0*/  LOP3.LUT R138, R0, 0xc, RZ, 0xfc, !PT ;  /* 0x0000000c008a7812 */ /* 0x000fe200078efcff */
[----:B------:R-:W-:Y:S01]  /*10e0*/  @!P6 IMAD.IADD R10, R10, 0x1, -R5 ;  /* 0x000000010a0ae824 */ /* 0x000fe200078e0a05 */
[C---:B------:R-:W-:Y:S01]  /*10f0*/  LOP3.LUT R140, R0.reuse, 0x8, RZ, 0xfc, !PT ;  /* 0x00000008008c7812 */ /* 0x040fe200078efcff */
[----:B------:R-:W-:Y:S01]  /*1100*/  IMAD.HI.U32 R14, R7, R18, RZ ;  /* 0x00000012070e7227 */ /* 0x000fe200078e00ff */
[----:B------:R-:W-:Y:S02]  /*1110*/  ISETP.GT.U32.AND P6, PT, R5, R12, PT ;  /* 0x0000000c0500720c */ /* 0x000fe40003fc4070 */
[C---:B------:R-:W-:Y:S01]  /*1120*/  LOP3.LUT R141, R0.reuse, 0x6, RZ, 0xfc, !PT ;  /* 0x00000006008d7812 */ /* 0x040fe200078efcff */
[----:B------:R-:W-:Y:S01]  /*1130*/  IMAD.MOV R13, RZ, RZ, -R13 ;  /* 0x000000ffff0d7224 */ /* 0x000fe200078e0a0d */
[----:B------:R-:W-:Y:S01]  /*1140*/  LOP3.LUT R133, R0, 0x16, RZ, 0xfc, !PT ;  /* 0x0000001600857812 */ /* 0x000fe200078efcff */
[--C-:B------:R-:W-:Y:S01]  /*1150*/  @!P5 IMAD.IADD R11, R11, 0x1, -R5.reuse ;  /* 0x000000010b0bd824 */ /* 0x100fe200078e0a05 */
[----:B------:R-:W-:Y:S01]  /*1160*/  ISETP.GE.AND P5, PT, R21, RZ, PT ;  /* 0x000000ff1500720c */ /* 0x000fe20003fa6270 */
[----:B------:R-:W-:Y:S01]  /*1170*/  IMAD.MOV R14, RZ, RZ, -R14 ;  /* 0x000000ffff0e7224 */ /* 0x000fe200078e0a0e */
[----:B------:R-:W-:Y:S01]  /*1180*/  LOP3.LUT R21, R6, 0xd0, RZ, 0xfc, !PT ;  /* 0x000000d006157812 */ /* 0x000fe200078efcff */
[C---:B------:R-:W-:Y:S01]  /*1190*/  IMAD R13, R5.reuse, R13, R16 ;  /* 0x0000000d050d7224 */ /* 0x040fe200078e0210 */
[----:B------:R-:W-:Y:S01]  /*11a0*/  ISETP.GT.U32.AND P1, PT, R5, R11, PT ;  /* 0x0000000b0500720c */ /* 0x000fe20003f24070 */
[--C-:B------:R-:W-:Y:S01]  /*11b0*/  @!P0 IMAD.IADD R9, R9, 0x1, -R5.reuse ;  /* 0x0000000109098824 */ /* 0x100fe200078e0a05 */
[----:B------:R-:W-:Y:S01]  /*11c0*/  IABS R20, R21 ;  /* 0x0000001500147213 */ /* 0x000fe20000000000 */
[----:B------:R-:W-:Y:S01]  /*11d0*/  @!P6 IMAD.IADD R12, R12, 0x1, -R5 ;  /* 0x000000010c0ce824 */ /* 0x000fe200078e0a05 */
[C---:B------:R-:W-:Y:S01]  /*11e0*/  ISETP.GT.U32.AND P6, PT, R5.reuse, R15, PT ;  /* 0x0000000f0500720c */ /* 0x040fe20003fc4070 */
[----:B------:R-:W-:Y:S01]  /*11f0*/  IMAD R14, R5, R14, R18 ;  /* 0x0000000e050e7224 */ /* 0x000fe200078e0212 */
[----:B------:R-:W-:Y:S01]  /*1200*/  ISETP.GE.AND P0, PT, R19, RZ, PT ;  /* 0x000000ff1300720c */ /* 0x000fe20003f06270 */
[----:B------:R-:W-:Y:S01]  /*1210*/  @!P2 IMAD.MOV R8, RZ, RZ, -R8 ;  /* 0x000000ffff08a224 */ /* 0x000fe200078e0a08 */
[----:B------:R-:W-:Y:S01]  /*1220*/  ISETP.GT.U32.AND P2, PT, R5, R13, PT ;  /* 0x0000000d0500720c */ /* 0x000fe20003f44070 */
[----:B------:R-:W-:Y:S01]  /*1230*/  @!P3 IMAD.MOV R9, RZ, RZ, -R9 ;  /* 0x000000ffff09b224 */ /* 0x000fe200078e0a09 */
[----:B------:R-:W-:Y:S01]  /*1240*/  ISETP.GE.AND P3, PT, R17, RZ, PT ;  /* 0x000000ff1100720c */ /* 0x000fe20003f66270 */
[----:B------:R-:W-:Y:S01]  /*1250*/  @!P4 IMAD.MOV R10, RZ, RZ, -R10 ;  /* 0x000000ffff0ac224 */ /* 0x000fe200078e0a0a */
[----:B------:R-:W-:Y:S01]  /*1260*/  ISETP.GT.U32.AND P4, PT, R5, R14, PT ;  /* 0x0000000e0500720c */ /* 0x000fe20003f84070 */
[----:B------:R-:W-:Y:S01]  /*1270*/  IMAD.HI.U32 R17, R7, R20, RZ ;  /* 0x0000001407117227 */ /* 0x000fe200078e00ff */
[----:B------:R-:W-:-:S02]  /*1280*/  LOP3.LUT R19, R6, 0xd4, RZ, 0xfc, !PT ;  /* 0x000000d406137812 */ /* 0x000fc400078efcff */
[C---:B------:R-:W-:Y:S01]  /*1290*/  LOP3.LUT R143, R0.reuse, 0x2, RZ, 0xfc, !PT ;  /* 0x00000002008f7812 */ /* 0x040fe200078efcff */
[----:B------:R-:W-:Y:S01]  /*12a0*/  @!P6 IMAD.IADD R15, R15, 0x1, -R5 ;  /* 0x000000010f0fe824 */ /* 0x000fe200078e0a05 */
[----:B------:R-:W-:Y:S01]  /*12b0*/  IABS R18, R19 ;  /* 0x0000001300127213 */ /* 0x000fe20000000000 */
[----:B------:R-:W-:Y:S01]  /*12c0*/  IMAD.MOV R17, RZ, RZ, -R17 ;  /* 0x000000ffff117224 */ /* 0x000fe200078e0a11 */
[----:B------:R-:W-:Y:S01]  /*12d0*/  LOP3.LUT R186, R0, 0x1a, RZ, 0xfc, !PT ;  /* 0x0000001a00ba7812 */ /* 0x000fe200078efcff */
[--C-:B------:R-:W-:Y:S01]  /*12e0*/  @!P2 IMAD.IADD R13, R13, 0x1, -R5.reuse ;  /* 0x000000010d0da824 */ /* 0x100fe200078e0a05 */
[C---:B------:R-:W-:Y:S01]  /*12f0*/  ISETP.GT.U32.AND P6, PT, R5.reuse, R15, PT ;  /* 0x0000000f0500720c */ /* 0x040fe20003fc4070 */
[----:B------:R-:W-:Y:S01]  /*1300*/  IMAD R17, R5, R17, R20 ;  /* 0x0000001105117224 */ /* 0x000fe200078e0214 */
[----:B------:R-:W-:Y:S01]  /*1310*/  ISETP.GE.AND P2, PT, R23, RZ, PT ;  /* 0x000000ff1700720c */ /* 0x000fe20003f46270 */
[--C-:B------:R-:W-:Y:S01]  /*1320*/  @!P4 IMAD.IADD R14, R14, 0x1, -R5.reuse ;  /* 0x000000010e0ec824 */ /* 0x100fe200078e0a05 */
[----:B------:R-:W-:Y:S01]  /*1330*/  ISETP.GT.U32.AND P4, PT, R5, R13, PT ;  /* 0x0000000d0500720c */ /* 0x000fe20003f84070 */
[----:B------:R-:W-:Y:S01]  /*1340*/  @!P1 IMAD.IADD R11, R11, 0x1, -R5 ;  /* 0x000000010b0b9824 */ /* 0x000fe200078e0a05 */
[----:B------:R-:W-:Y:S01]  /*1350*/  LOP3.LUT R23, R6, 0xcc, RZ, 0xfc, !PT ;  /* 0x000000cc06177812 */ /* 0x000fe200078efcff */
[----:B------:R-:W-:Y:S01]  /*1360*/  IMAD.HI.U32 R16, R7, R18, RZ ;  /* 0x0000001207107227 */ /* 0x000fe200078e00ff */
[----:B------:R-:W-:-:S02]  /*1370*/  ISETP.GE.AND P1, PT, R22, RZ, PT ;  /* 0x000000ff1600720c */ /* 0x000fc40003f26270 */
[----:B------:R-:W-:Y:S01]  /*1380*/  IABS R22, R23 ;  /* 0x0000001700167213 */ /* 0x000fe20000000000 */
[----:B------:R-:W-:Y:S01]  /*1390*/  @!P0 IMAD.MOV R11, RZ, RZ, -R11 ;  /* 0x000000ffff0b8224 */ /* 0x000fe200078e0a0b */
[----:B------:R-:W-:Y:S01]  /*13a0*/  ISETP.GT.U32.AND P0, PT, R5, R14, PT ;  /* 0x0000000e0500720c */ /* 0x000fe20003f04070 */
[--C-:B------:R-:W-:Y:S01]  /*13b0*/  @!P6 IMAD.IADD R15, R15, 0x1, -R5.reuse ;  /* 0x000000010f0fe824 */ /* 0x100fe200078e0a05 */
[----:B------:R-:W-:Y:S01]  /*13c0*/  ISETP.GT.U32.AND P6, PT, R5, R17, PT ;  /* 0x000000110500720c */ /* 0x000fe20003fc4070 */
[----:B------:R-:W-:Y:S01]  /*13d0*/  IMAD.MOV R16, RZ, RZ, -R16 ;  /* 0x000000ffff107224 */ /* 0x000fe200078e0a10 */
[----:B------:R-:W-:Y:S01]  /*13e0*/  LOP3.LUT R187, R0, 0x1c, RZ, 0xfc, !PT ;  /* 0x0000001c00bb7812 */ /* 0x000fe200078efcff */
[----:B------:R-:W-:Y:S01]  /*13f0*/  @!P4 IMAD.IADD R13, R13, 0x1, -R5 ;  /* 0x000000010d0dc824 */ /* 0x000fe200078e0a05 */
[----:B------:R-:W-:Y:S01]  /*1400*/  SHF.R.S32.HI R181, RZ, 0x5, R181 ;  /* 0x00000005ffb57819 */ /* 0x000fe200000114b5 */
[----:B------:R-:W-:Y:S02]  /*1410*/  IMAD R16, R5, R16, R18 ;  /* 0x0000001005107224 */ /* 0x000fe400078e0212 */
[----:B------:R-:W-:-:S02]  /*1420*/  @!P3 IMAD.MOV R13, RZ, RZ, -R13 ;  /* 0x000000ffff0db224 */ /* 0x000fc400078e0a0d */
[----:B------:R-:W-:Y:S01]  /*1430*/  IMAD.HI.U32 R20, R7, R26, RZ ;  /* 0x0000001a07147227 */ /* 0x000fe200078e00ff */
[----:B------:R-:W-:-:S03]  /*1440*/  ISETP.GT.U32.AND P4, PT, R5, R16, PT ;  /* 0x000000100500720c */ /* 0x000fc60003f84070 */
[----:B------:R-:W-:Y:S02]  /*1450*/  @!P6 IMAD.IADD R17, R17, 0x1, -R5 ;  /* 0x000000011111e824 */ /* 0x000fe400078e0a05 */
[----:B------:R-:W-:-:S03]  /*1460*/  IMAD.HI.U32 R18, R7, R22, RZ ;  /* 0x0000001607127227 */ /* 0x000fc600078e00ff */
[----:B------:R-:W-:Y:S01]  /*1470*/  ISETP.GT.U32.AND P3, PT, R5, R17, PT ;  /* 0x000000110500720c */ /* 0x000fe20003f64070 */
[----:B------:R-:W-:Y:S01]  /*1480*/  @!P0 IMAD.IADD R14, R14, 0x1, -R5 ;  /* 0x000000010e0e8824 */ /* 0x000fe200078e0a05 */
[----:B------:R-:W-:Y:S01]  /*1490*/  ISETP.GE.AND P0, PT, R19, RZ, PT ;  /* 0x000000ff1300720c */ /* 0x000fe20003f06270 */
[----:B------:R-:W-:Y:S02]  /*14a0*/  IMAD.MOV R20, RZ, RZ, -R20 ;  /* 0x000000ffff147224 */ /* 0x000fe400078e0a14 */
[----:B------:R-:W-:-:S04]  /*14b0*/  IMAD.HI.U32 R19, R7, R24, RZ ;  /* 0x0000001807137227 */ /* 0x000fc800078e00ff */
[----:B------:R-:W-:Y:S02]  /*14c0*/  IMAD.MOV R18, RZ, RZ, -R18 ;  /* 0x000000ffff127224 */ /* 0x000fe400078e0a12 */
[C---:B------:R-:W-:Y:S02]  /*14d0*/  IMAD R20, R5.reuse, R20, R26 ;  /* 0x0000001405147224 */ /* 0x040fe400078e021a */
[----:B------:R-:W-:Y:S02]  /*14e0*/  IMAD.MOV R19, RZ, RZ, -R19 ;  /* 0x000000ffff137224 */ /* 0x000fe400078e0a13 */
[----:B------:R-:W-:Y:S01]  /*14f0*/  IMAD R18, R5, R18, R22 ;  /* 0x0000001205127224 */ /* 0x000fe200078e0216 */
[----:B------:R-:W-:Y:S01]  /*1500*/  IABS R22, R28 ;  /* 0x0000001c00167213 */ /* 0x000fe20000000000 */
[--C-:B------:R-:W-:Y:S01]  /*1510*/  @!P3 IMAD.IADD R17, R17, 0x1, -R5.reuse ;  /* 0x000000011111b824 */ /* 0x100fe200078e0a05 */
[C---:B------:R-:W-:Y:S01]  /*1520*/  ISETP.GT.U32.AND P3, PT, R5.reuse, R20, PT ;  /* 0x000000140500720c */ /* 0x040fe20003f64070 */
[C---:B------:R-:W-:Y:S01]  /*1530*/  IMAD R19, R5.reuse, R19, R24 ;  /* 0x0000001305137224 */ /* 0x040fe200078e0218 */
[----:B------:R-:W-:Y:S01]  /*1540*/  ISETP.GT.U32.AND P6, PT, R5, R18, PT ;  /* 0x000000120500720c */ /* 0x000fe20003fc4070 */
[----:B------:R-:W-:Y:S01]  /*1550*/  @!P4 IMAD.IADD R16, R16, 0x1, -R5 ;  /* 0x000000011010c824 */ /* 0x000fe200078e0a05 */
[----:B------:R-:W-:Y:S01]  /*1560*/  ISETP.GE.AND P4, PT, R21, RZ, PT ;  /* 0x000000ff1500720c */ /* 0x000fe20003f86270 */
[----:B------:R-:W-:Y:S01]  /*1570*/  @!P2 IMAD.MOV R15, RZ, RZ, -R15 ;  /* 0x000000ffff0fa224 */ /* 0x000fe200078e0a0f */
[C---:B------:R-:W-:Y:S01]  /*1580*/  ISETP.GT.U32.AND P2, PT, R5.reuse, R19, PT ;  /* 0x000000130500720c */ /* 0x040fe20003f44070 */
[----:B------:R-:W-:Y:S01]  /*1590*/  @!P5 IMAD.MOV R12, RZ, RZ, -R12 ;  /* 0x000000ffff0cd224 */ /* 0x000fe200078e0a0c */
[----:B------:R-:W-:Y:S01]  /*15a0*/  ISETP.GT.U32.AND P5, PT, R5, R16, PT ;  /* 0x000000100500720c */ /* 0x000fe20003fa4070 */
[----:B------:R-:W-:Y:S01]  /*15b0*/  @!P1 IMAD.MOV R14, RZ, RZ, -R14 ;  /* 0x000000ffff0e9224 */ /* 0x000fe200078e0a0e */
[----:B------:R-:W-:Y:S01]  /*15c0*/  ISETP.GE.AND P1, PT, R23, RZ, PT ;  /* 0x000000ff1700720c */ /* 0x000fe20003f26270 */
[----:B------:R-:W-:Y:S01]  /*15d0*/  IMAD.HI.U32 R21, R7, R22, RZ ;  /* 0x0000001607157227 */ /* 0x000fe200078e00ff */
[----:B------:R-:W-:-:S03]  /*15e0*/  LOP3.LUT R23, R6, 0xb8, RZ, 0xfc, !PT ;  /* 0x000000b806177812 */ /* 0x000fc600078efcff */
[----:B------:R-:W-:Y:S01]  /*15f0*/  @!P3 IMAD.IADD R20, R20, 0x1, -R5 ;  /* 0x000000011414b824 */ /* 0x000fe200078e0a05 */
[----:B------:R-:W-:Y:S01]  /*1600*/  IABS R24, R23 ;  /* 0x0000001700187213 */ /* 0x000fe20000000000 */
[----:B------:R-:W-:Y:S02]  /*1610*/  IMAD.MOV R21, RZ, RZ, -R21 ;  /* 0x000000ffff157224 */ /* 0x000fe400078e0a15 */
[--C-:B------:R-:W-:Y:S01]  /*1620*/  @!P6 IMAD.IADD R18, R18, 0x1, -R5.reuse ;  /* 0x000000011212e824 */ /* 0x100fe200078e0a05 */
[C---:B------:R-:W-:Y:S01]  /*1630*/  ISETP.GT.U32.AND P3, PT, R5.reuse, R20, PT ;  /* 0x000000140500720c */ /* 0x040fe20003f64070 */
[----:B------:R-:W-:Y:S01]  /*1640*/  IMAD R21, R5, R21, R22 ;  /* 0x0000001505157224 */ /* 0x000fe200078e0216 */
[----:B------:R-:W-:Y:S01]  /*1650*/  ISETP.GE.AND P6, PT, R27, RZ, PT ;  /* 0x000000ff1b00720c */ /* 0x000fe20003fc6270 */
[----:B------:R-:W-:Y:S01]  /*1660*/  @!P2 IMAD.IADD R19, R19, 0x1, -R5 ;  /* 0x000000011313a824 */ /* 0x000fe200078e0a05 */
[----:B------:R-:W-:Y:S01]  /*1670*/  ISETP.GT.U32.AND P2, PT, R5, R18, PT ;  /* 0x000000120500720c */ /* 0x000fe20003f44070 */
[----:B------:R-:W-:Y:S01]  /*1680*/  IMAD.HI.U32 R22, R7, R24, RZ ;  /* 0x0000001807167227 */ /* 0x000fe200078e00ff */
[----:B------:R-:W-:-:S03]  /*1690*/  LOP3.LUT R27, R6, 0xb0, RZ, 0xfc, !PT ;  /* 0x000000b0061b7812 */ /* 0x000fc600078efcff */
[--C-:B------:R-:W-:Y:S01]  /*16a0*/  @!P5 IMAD.IADD R16, R16, 0x1, -R5.reuse ;  /* 0x000000011010d824 */ /* 0x100fe200078e0a05 */
[----:B------:R-:W-:Y:S01]  /*16b0*/  ISETP.GE.AND P5, PT, R25, RZ, PT ;  /* 0x000000ff1900720c */ /* 0x000fe20003fa6270 */
[----:B------:R-:W-:Y:S01]  /*16c0*/  IMAD.MOV R22, RZ, RZ, -R22 ;  /* 0x000000ffff167224 */ /* 0x000fe200078e0a16 */
[----:B------:R-:W-:Y:S01]  /*16d0*/  LOP3.LUT R25, R6, 0xb4, RZ, 0xfc, !PT ;  /* 0x000000b406197812 */ /* 0x000fe200078efcff */
[----:B------:R-:W-:Y:S01]  /*16e0*/  @!P0 IMAD.MOV R16, RZ, RZ, -R16 ;  /* 0x000000ffff108224 */ /* 0x000fe200078e0a10 */
[C---:B------:R-:W-:Y:S01]  /*16f0*/  ISETP.GT.U32.AND P0, PT, R5.reuse, R19, PT ;  /* 0x000000130500720c */ /* 0x040fe20003f04070 */
[C---:B------:R-:W-:Y:S01]  /*1700*/  IMAD R22, R5.reuse, R22, R24 ;  /* 0x0000001605167224 */ /* 0x040fe200078e0218 */
[----:B------:R-:W-:Y:S01]  /*1710*/  IABS R26, R25 ;  /* 0x00000019001a7213 */ /* 0x000fe20000000000 */
[--C-:B------:R-:W-:Y:S01]  /*1720*/  @!P3 IMAD.IADD R20, R20, 0x1, -R5.reuse ;  /* 0x000000011414b824 */ /* 0x100fe200078e0a05 */
[----:B------:R-:W-:Y:S01]  /*1730*/  IABS R24, R29 ;  /* 0x0000001d00187213 */ /* 0x000fe20000000000 */
[----:B------:R-:W-:Y:S01]  /*1740*/  @!P2 IMAD.IADD R18, R18, 0x1, -R5 ;  /* 0x000000011212a824 */ /* 0x000fe200078e0a05 */
[C---:B------:R-:W-:Y:S01]  /*1750*/  ISETP.GT.U32.AND P3, PT, R5.reuse, R22, PT ;  /* 0x000000160500720c */ /* 0x040fe20003f64070 */
[----:B------:R-:W-:Y:S01]  /*1760*/  @!P4 IMAD.MOV R17, RZ, RZ, -R17 ;  /* 0x000000ffff11c224 */ /* 0x000fe200078e0a11 */
[----:B------:R-:W-:Y:S01]  /*1770*/  ISETP.GT.U32.AND P2, PT, R5, R21, PT ;  /* 0x000000150500720c */ /* 0x000fe20003f44070 */
[----:B------:R-:W-:Y:S01]  /*1780*/  @!P1 IMAD.MOV R18, RZ, RZ, -R18 ;  /* 0x000000ffff129224 */ /* 0x000fe200078e0a12 */
[----:B------:R-:W-:Y:S01]  /*1790*/  ISETP.GE.AND P4, PT, R28, RZ, PT ;  /* 0x000000ff1c00720c */ /* 0x000fe20003f86270 */
[----:B------:R-:W-:Y:S01]  /*17a0*/  @!P6 IMAD.MOV R20, RZ, RZ, -R20 ;  /* 0x000000ffff14e224 */ /* 0x000fe200078e0a14 */
[----:B------:R-:W-:Y:S01]  /*17b0*/  IABS R28, R27 ;  /* 0x0000001b001c7213 */ /* 0x000fe20000000000 */
[----:B------:R-:W-:Y:S01]  /*17c0*/  @!P0 IMAD.IADD R19, R19, 0x1, -R5 ;  /* 0x0000000113138824 */ /* 0x000fe200078e0a05 */
[----:B------:R-:W-:Y:S01]  /*17d0*/  ISETP.GE.AND P0, PT, R23, RZ, PT ;  /* 0x000000ff1700720c */ /* 0x000fe20003f06270 */
[----:B------:R-:W-:Y:S01]  /*17e0*/  IMAD.HI.U32 R23, R7, R26, RZ ;  /* 0x0000001a07177227 */ /* 0x000fe200078e00ff */
[----:B------:R-:W-:-:S02]  /*17f0*/  ISETP.GE.AND P6, PT, R27, RZ, PT ;  /* 0x000000ff1b00720c */ /* 0x000fc40003fc6270 */
[----:B------:R-:W-:Y:S01]  /*1800*/  LOP3.LUT R27, R6, 0xa8, RZ, 0xfc, !PT ;  /* 0x000000a8061b7812 */ /* 0x000fe200078efcff */
[----:B------:R-:W-:Y:S02]  /*1810*/  IMAD.MOV R23, RZ, RZ, -R23 ;  /* 0x000000ffff177224 */ /* 0x000fe400078e0a17 */
[--C-:B------:R-:W-:Y:S01]  /*1820*/  @!P3 IMAD.IADD R22, R22, 0x1, -R5.reuse ;  /* 0x000000011616b824 */ /* 0x100fe200078e0a05 */
[----:B------:R-:W-:Y:S01]  /*1830*/  IABS R30, R27 ;  /* 0x0000001b001e7213 */ /* 0x000fe20000000000 */
[----:B------:R-:W-:Y:S01]  /*1840*/  @!P2 IMAD.IADD R21, R21, 0x1, -R5 ;  /* 0x000000011515a824 */ /* 0x000fe200078e0a05 */
[----:B------:R-:W-:Y:S01]  /*1850*/  ISETP.GE.AND P2, PT, R25, RZ, PT ;  /* 0x000000ff1900720c */ /* 0x000fe20003f46270 */
[C---:B------:R-:W-:Y:S01]  /*1860*/  IMAD R23, R5.reuse, R23, R26 ;  /* 0x0000001705177224 */ /* 0x040fe200078e021a */
[C---:B------:R-:W-:Y:S01]  /*1870*/  ISETP.GT.U32.AND P3, PT, R5.reuse, R22, PT ;  /* 0x000000160500720c */ /* 0x040fe20003f64070 */
[----:B------:R-:W-:Y:S01]  /*1880*/  IMAD.MOV.U32 R26, RZ, RZ, R24 ;  /* 0x000000ffff1a7224 */ /* 0x000fe200078e0018 */
[----:B------:R-:W-:Y:S01]  /*1890*/  ISETP.GT.U32.AND P1, PT, R5, R21, PT ;  /* 0x000000150500720c */ /* 0x000fe20003f24070 */
[----:B------:R-:W-:-:S04]  /*18a0*/  IMAD.HI.U32 R24, R7, R28, RZ ;  /* 0x0000001c07187227 */ /* 0x000fc800078e00ff */
[----:B------:R-:W-:Y:S02]  /*18b0*/  IMAD.MOV R24, RZ, RZ, -R24 ;  /* 0x000000ffff187224 */ /* 0x000fe400078e0a18 */
[----:B------:R-:W-:-:S04]  /*18c0*/  IMAD.HI.U32 R25, R7, R26, RZ ;  /* 0x0000001a07197227 */ /* 0x000fc800078e00ff */
[----:B------:R-:W-:Y:S01]  /*18d0*/  @!P5 IMAD.MOV R19, RZ, RZ, -R19 ;  /* 0x000000ffff13d224 */ /* 0x000fe200078e0a13 */
[C---:B------:R-:W-:Y:S01]  /*18e0*/  ISETP.GT.U32.AND P5, PT, R5.reuse, R23, PT ;  /* 0x000000170500720c */ /* 0x040fe20003fa4070 */
[C---:B------:R-:W-:Y:S01]  /*18f0*/  IMAD R24, R5.reuse, R24, R28 ;  /* 0x0000001805187224 */ /* 0x040fe200078e021c */
[----:B------:R-:W-:Y:S01]  /*1900*/  LOP3.LUT R28, R6, 0xa4, RZ, 0xfc, !PT ;  /* 0x000000a4061c7812 */ /* 0x000fe200078efcff */
[----:B------:R-:W-:Y:S02]  /*1910*/  IMAD.MOV R25, RZ, RZ, -R25 ;  /* 0x000000ffff197224 */ /* 0x000fe400078e0a19 */
[--C-:B------:R-:W-:Y:S01]  /*1920*/  @!P3 IMAD.IADD R22, R22, 0x1, -R5.reuse ;  /* 0x000000011616b824 */ /* 0x100fe200078e0a05 */
[----:B------:R-:W-:Y:S01]  /*1930*/  ISETP.GT.U32.AND P3, PT, R5, R24, PT ;  /* 0x000000180500720c */ /* 0x000fe20003f64070 */
[----:B------:R-:W-:Y:S01]  /*1940*/  @!P1 IMAD.IADD R21, R21, 0x1, -R5 ;  /* 0x0000000115159824 */ /* 0x000fe200078e0a05 */
[----:B------:R-:W-:Y:S01]  /*1950*/  IABS R32, R28 ;  /* 0x0000001c00207213 */ /* 0x000fe20000000000 */
[----:B------:R-:W-:Y:S01]  /*1960*/  IMAD R25, R5, R25, R26 ;  /* 0x0000001905197224 */ /* 0x000fe200078e021a */
[----:B------:R-:W-:Y:S01]  /*1970*/  ISETP.GE.AND P1, PT, R29, RZ, PT ;  /* 0x000000ff1d00720c */ /* 0x000fe20003f26270 */
[----:B------:R-:W-:Y:S01]  /*1980*/  @!P4 IMAD.MOV R21, RZ, RZ, -R21 ;  /* 0x000000ffff15c224 */ /* 0x000fe200078e0a15 */
[----:B------:R-:W-:Y:S01]  /*1990*/  LOP3.LUT R29, R6, 0xa0, RZ, 0xfc, !PT ;  /* 0x000000a0061d7812 */ /* 0x000fe200078efcff */
[----:B------:R-:W-:Y:S01]  /*19a0*/  @!P5 IMAD.IADD R23, R23, 0x1, -R5 ;  /* 0x000000011717d824 */ /* 0x000fe200078e0a05 */
[----:B------:R-:W-:Y:S01]  /*19b0*/  ISETP.GT.U32.AND P4, PT, R5, R25, PT ;  /* 0x000000190500720c */ /* 0x000fe20003f84070 */
[----:B------:R-:W-:Y:S01]  /*19c0*/  IMAD.HI.U32 R26, R7, R30, RZ ;  /* 0x0000001e071a7227 */ /* 0x000fe200078e00ff */
[----:B------:R-:W-:-:S02]  /*19d0*/  IABS R34, R29 ;  /* 0x0000001d00227213 */ /* 0x000fc40000000000 */
[----:B------:R-:W-:Y:S01]  /*19e0*/  ISETP.GT.U32.AND P5, PT, R5, R23, PT ;  /* 0x000000170500720c */ /* 0x000fe20003fa4070 */
[----:B------:R-:W-:Y:S02]  /*19f0*/  @!P3 IMAD.IADD R24, R24, 0x1, -R5 ;  /* 0x000000011818b824 */ /* 0x000fe400078e0a05 */
[----:B------:R-:W-:Y:S01]  /*1a00*/  @!P0 IMAD.MOV R22, RZ, RZ, -R22 ;  /* 0x000000ffff168224 */ /* 0x000fe200078e0a16 */
[----:B------:R-:W-:Y:S01]  /*1a10*/  ISETP.GE.AND P0, PT, R27, RZ, PT ;  /* 0x000000ff1b00720c */ /* 0x000fe20003f06270 */
[----:B------:R-:W-:Y:S01]  /*1a20*/  IMAD.MOV R26, RZ, RZ, -R26 ;  /* 0x000000ffff1a7224 */ /* 0x000fe200078e0a1a */
[----:B------:R-:W-:Y:S01]  /*1a30*/  ISETP.GT.U32.AND P3, PT, R5, R24, PT ;  /* 0x000000180500720c */ /* 0x000fe20003f64070 */
[----:B------:R-:W-:-:S04]  /*1a40*/  IMAD.HI.U32 R27, R7, R32, RZ ;  /* 0x00000020071b7227 */ /* 0x000fc800078e00ff */
[--C-:B------:R-:W-:Y:S02]  /*1a50*/  @!P4 IMAD.IADD R25, R25, 0x1, -R5.reuse ;  /* 0x000000011919c824 */ /* 0x100fe400078e0a05 */
[----:B------:R-:W-:Y:S01]  /*1a60*/  @!P5 IMAD.IADD R23, R23, 0x1, -R5 ;  /* 0x000000011717d824 */ /* 0x000fe200078e0a05 */
[----:B------:R-:W-:Y:S01]  /*1a70*/  ISETP.GE.AND P5, PT, R28, RZ, PT ;  /* 0x000000ff1c00720c */ /* 0x000fe20003fa6270 */
[C---:B------:R-:W-:Y:S01]  /*1a80*/  IMAD R26, R5.reuse, R26, R30 ;  /* 0x0000001a051a7224 */ /* 0x040fe200078e021e */
[----:B------:R-:W-:Y:S01]  /*1a90*/  ISETP.GT.U32.AND P4, PT, R5, R25, PT ;  /* 0x000000190500720c */ /* 0x000fe20003f84070 */
[----:B------:R-:W-:Y:S02]  /*1aa0*/  IMAD.MOV R27, RZ, RZ, -R27 ;  /* 0x000000ffff1b7224 */ /* 0x000fe400078e0a1b */
[----:B------:R-:W-:-:S04]  /*1ab0*/  IMAD.HI.U32 R28, R7, R34, RZ ;  /* 0x00000022071c7227 */ /* 0x000fc800078e00ff */
[--C-:B------:R-:W-:Y:S01]  /*1ac0*/  @!P3 IMAD.IADD R24, R24, 0x1, -R5.reuse ;  /* 0x000000011818b824 */ /* 0x100fe200078e0a05 */
[C---:B------:R-:W-:Y:S01]  /*1ad0*/  ISETP.GT.U32.AND P3, PT, R5.reuse, R26, PT ;  /* 0x0000001a0500720c */ /* 0x040fe20003f64070 */
[C---:B------:R-:W-:Y:S02]  /*1ae0*/  IMAD R27, R5.reuse, R27, R32 ;  /* 0x0000001b051b7224 */ /* 0x040fe400078e0220 */
[----:B------:R-:W-:Y:S02]  /*1af0*/  IMAD.MOV R28, RZ, RZ, -R28 ;  /* 0x000000ffff1c7224 */ /* 0x000fe400078e0a1c */
[----:B------:R-:W-:Y:S01]  /*1b00*/  @!P6 IMAD.MOV R24, RZ, RZ, -R24 ;  /* 0x000000ffff18e224 */ /* 0x000fe200078e0a18 */
[C---:B------:R-:W-:Y:S01]  /*1b10*/  ISETP.GT.U32.AND P6, PT, R5.reuse, R27, PT ;  /* 0x0000001b0500720c */ /* 0x040fe20003fc4070 */
[----:B------:R-:W-:Y:S01]  /*1b20*/  IMAD R28, R5, R28, R34 ;  /* 0x0000001c051c7224 */ /* 0x000fe200078e0222 */
[----:B------:R-:W-:Y:S01]  /*1b30*/  IABS R34, R33 ;  /* 0x0000002100227213 */ /* 0x000fe20000000000 */
[----:B------:R-:W-:-:S02]  /*1b40*/  @!P4 IMAD.IADD R25, R25, 0x1, -R5 ;  /* 0x000000011919c824 */ /* 0x000fc400078e0a05 */
[----:B------:R-:W-:Y:S01]  /*1b50*/  @!P2 IMAD.MOV R23, RZ, RZ, -R23 ;  /* 0x000000ffff17a224 */ /* 0x000fe200078e0a17 */
[----:B------:R-:W-:Y:S01]  /*1b60*/  ISETP.GE.AND P2, PT, R29, RZ, PT ;  /* 0x000000ff1d00720c */ /* 0x000fe20003f46270 */
[----:B------:R-:W-:Y:S01]  /*1b70*/  @!P1 IMAD.MOV R25, RZ, RZ, -R25 ;  /* 0x000000ffff199224 */ /* 0x000fe200078e0a19 */
[----:B------:R-:W-:Y:S01]  /*1b80*/  ISETP.GT.U32.AND P1, PT, R5, R28, PT ;  /* 0x0000001c0500720c */ /* 0x000fe20003f24070 */
[----:B------:R-:W-:Y:S01]  /*1b90*/  @!P3 IMAD.IADD R26, R26, 0x1, -R5 ;  /* 0x000000011a1ab824 */ /* 0x000fe200078e0a05 */
[----:B------:R-:W-:Y:S01]  /*1ba0*/  LOP3.LUT R29, R6, 0x98, RZ, 0xfc, !PT ;  /* 0x00000098061d7812 */ /* 0x000fe200078efcff */
[----:B------:R-:W-:-:S03]  /*1bb0*/  IMAD.HI.U32 R30, R7, R34, RZ ;  /* 0x00000022071e7227 */ /* 0x000fc600078e00ff */
[----:B------:R-:W-:Y:S01]  /*1bc0*/  IABS R32, R29 ;  /* 0x0000001d00207213 */ /* 0x000fe20000000000 */
[----:B------:R-:W-:Y:S01]  /*1bd0*/  @!P6 IMAD.IADD R27, R27, 0x1, -R5 ;  /* 0x000000011b1be824 */ /* 0x000fe200078e0a05 */
[----:B------:R-:W-:Y:S01]  /*1be0*/  ISETP.GT.U32.AND P3, PT, R5, R26, PT ;  /* 0x0000001a0500720c */ /* 0x000fe20003f64070 */
[----:B------:R-:W-:Y:S01]  /*1bf0*/  IMAD.MOV R30, RZ, RZ, -R30 ;  /* 0x000000ffff1e7224 */ /* 0x000fe200078e0a1e */
[----:B------:R-:W-:Y:S01]  /*1c00*/  ISETP.GE.AND P4, PT, R29, RZ, PT ;  /* 0x000000ff1d00720c */ /* 0x000fe20003f86270 */
[----:B------:R-:W-:Y:S01]  /*1c10*/  IMAD.HI.U32 R29, R7, R32, RZ ;  /* 0x00000020071d7227 */ /* 0x000fe200078e00ff */
[----:B------:R-:W-:-:S03]  /*1c20*/  ISETP.GT.U32.AND P6, PT, R5, R27, PT ;  /* 0x0000001b0500720c */ /* 0x000fc60003fc4070 */
[----:B------:R-:W-:Y:S02]  /*1c30*/  @!P1 IMAD.IADD R28, R28, 0x1, -R5 ;  /* 0x000000011c1c9824 */ /* 0x000fe400078e0a05 */
[----:B------:R-:W-:Y:S02]  /*1c40*/  IMAD.MOV R29, RZ, RZ, -R29 ;  /* 0x000000ffff1d7224 */ /* 0x000fe400078e0a1d */
[C---:B------:R-:W-:Y:S01]  /*1c50*/  IMAD R30, R5.reuse, R30, R34 ;  /* 0x0000001e051e7224 */ /* 0x040fe200078e0222 */
[C---:B------:R-:W-:Y:S01]  /*1c60*/  ISETP.GT.U32.AND P1, PT, R5.reuse, R28, PT ;  /* 0x0000001c0500720c */ /* 0x040fe20003f24070 */
[----:B------:R-:W-:Y:S01]  /*1c70*/  @!P3 IMAD.IADD R26, R26, 0x1, -R5 ;  /* 0x000000011a1ab824 */ /* 0x000fe200078e0a05 */
[----:B------:R-:W-:Y:S01]  /*1c80*/  IABS R34, R39 ;  /* 0x0000002700227213 */ /* 0x000fe20000000000 */
[----:B------:R-:W-:Y:S01]  /*1c90*/  IMAD R29, R5, R29, R32 ;  /* 0x0000001d051d7224 */ /* 0x000fe200078e0220 */
[----:B------:R-:W-:Y:S01]  /*1ca0*/  ISETP.GE.AND P3, PT, R33, RZ, PT ;  /* 0x000000ff2100720c */ /* 0x000fe20003f66270 */
[----:B------:R-:W-:-:S04]  /*1cb0*/  IMAD.HI.U32 R32, R7, R38, RZ ;  /* 0x0000002607207227 */ /* 0x000fc800078e00ff */
[--C-:B------:R-:W-:Y:S01]  /*1cc0*/  @!P6 IMAD.IADD R27, R27, 0x1, -R5.reuse ;  /* 0x000000011b1be824 */ /* 0x100fe200078e0a05 */
[C---:B------:R-:W-:Y:S01]  /*1cd0*/  ISETP.GT.U32.AND P6, PT, R5.reuse, R29, PT ;  /* 0x0000001d0500720c */ /* 0x040fe20003fc4070 */
[----:B------:R-:W-:Y:S01]  /*1ce0*/  @!P0 IMAD.MOV R26, RZ, RZ, -R26 ;  /* 0x000000ffff1a8224 */ /* 0x000fe200078e0a1a */
[C---:B------:R-:W-:Y:S01]  /*1cf0*/  ISETP.GT.U32.AND P0, PT, R5.reuse, R30, PT ;  /* 0x0000001e0500720c */ /* 0x040fe20003f04070 */
[----:B------:R-:W-:Y:S02]  /*1d00*/  IMAD.MOV R32, RZ, RZ, -R32 ;  /* 0x000000ffff207224 */ /* 0x000fe400078e0a20 */
[----:B------:R-:W-:Y:S02]  /*1d10*/  @!P1 IMAD.IADD R28, R28, 0x1, -R5 ;  /* 0x000000011c1c9824 */ /* 0x000fe400078e0a05 */
[----:B------:R-:W-:Y:S01]  /*1d20*/  IMAD R32, R5, R32, R38 ;  /* 0x0000002005207224 */ /* 0x000fe200078e0226 */
[----:B------:R-:W-:Y:S01]  /*1d30*/  IABS R38, R41 ;  /* 0x0000002900267213 */ /* 0x000fe20000000000 */
[----:B------:R-:W-:-:S02]  /*1d40*/  @!P2 IMAD.MOV R28, RZ, RZ, -R28 ;  /* 0x000000ffff1ca224 */ /* 0x000fc400078e0a1c */
[----:B------:R-:W-:Y:S01]  /*1d50*/  IMAD.HI.U32 R31, R7, R36, RZ ;  /* 0x00000024071f7227 */ /* 0x000fe200078e00ff */
[----:B------:R-:W-:-:S03]  /*1d60*/  ISETP.GT.U32.AND P2, PT, R5, R32, PT ;  /* 0x000000200500720c */ /* 0x000fc60003f44070 */
[--C-:B------:R-:W-:Y:S02]  /*1d70*/  @!P6 IMAD.IADD R29, R29, 0x1, -R5.reuse ;  /* 0x000000011d1de824 */ /* 0x100fe400078e0a05 */
[----:B------:R-:W-:Y:S02]  /*1d80*/  @!P0 IMAD.IADD R30, R30, 0x1, -R5 ;  /* 0x000000011e1e8824 */ /* 0x000fe400078e0a05 */
[----:B------:R-:W-:Y:S01]  /*1d90*/  IMAD.MOV R31, RZ, RZ, -R31 ;  /* 0x000000ffff1f7224 */ /* 0x000fe200078e0a1f */
[----:B------:R-:W-:Y:S01]  /*1da0*/  ISETP.GT.U32.AND P6, PT, R5, R29, PT ;  /* 0x0000001d0500720c */ /* 0x000fe20003fc4070 */
[----:B------:R-:W-:Y:S01]  /*1db0*/  IMAD.HI.U32 R33, R7, R34, RZ ;  /* 0x0000002207217227 */ /* 0x000fe200078e00ff */
[----:B------:R-:W-:-:S03]  /*1dc0*/  ISETP.GT.U32.AND P0, PT, R5, R30, PT ;  /* 0x0000001e0500720c */ /* 0x000fc60003f04070 */
[C---:B------:R-:W-:Y:S01]  /*1dd0*/  IMAD R31, R5.reuse, R31, R36 ;  /* 0x0000001f051f7224 */ /* 0x040fe200078e0224 */
[----:B------:R-:W-:Y:S01]  /*1de0*/  IABS R36, R40 ;  /* 0x0000002800247213 */ /* 0x000fe20000000000 */
[----:B------:R-:W-:Y:S02]  /*1df0*/  IMAD.MOV R33, RZ, RZ, -R33 ;  /* 0x000000ffff217224 */ /* 0x000fe400078e0a21 */
[----:B------:R-:W-:Y:S01]  /*1e00*/  @!P2 IMAD.IADD R32, R32, 0x1, -R5 ;  /* 0x000000012020a824 */ /* 0x000fe200078e0a05 */
[C---:B------:R-:W-:Y:S01]  /*1e10*/  ISETP.GT.U32.AND P1, PT, R5.reuse, R31, PT ;  /* 0x0000001f0500720c */ /* 0x040fe20003f24070 */
[C---:B------:R-:W-:Y:S02]  /*1e20*/  IMAD R33, R5.reuse, R33, R34 ;  /* 0x0000002105217224 */ /* 0x040fe400078e0222 */
[----:B------:R-:W-:Y:S01]  /*1e30*/  @!P5 IMAD.MOV R27, RZ, RZ, -R27 ;  /* 0x000000ffff1bd224 */ /* 0x000fe200078e0a1b */
[----:B------:R-:W-:Y:S01]  /*1e40*/  ISETP.GT.U32.AND P2, PT, R5, R32, PT ;  /* 0x000000200500720c */ /* 0x000fe20003f44070 */
[--C-:B------:R-:W-:Y:S01]  /*1e50*/  @!P6 IMAD.IADD R29, R29, 0x1, -R5.reuse ;  /* 0x000000011d1de824 */ /* 0x100fe200078e0a05 */
[----:B------:R-:W-:Y:S01]  /*1e60*/  ISETP.GE.AND P5, PT, R35, RZ, PT ;  /* 0x000000ff2300720c */ /* 0x000fe20003fa6270 */
[----:B------:R-:W-:Y:S01]  /*1e70*/  @!P0 IMAD.IADD R30, R30, 0x1, -R5 ;  /* 0x000000011e1e8824 */ /* 0x000fe200078e0a05 */
[----:B------:R-:W-:Y:S01]  /*1e80*/  ISETP.GE.AND P6, PT, R37, RZ, PT ;  /* 0x000000ff2500720c */ /* 0x000fe20003fc6270 */
[----:B------:R-:W-:Y:S01]  /*1e90*/  IMAD.HI.U32 R34, R7, R36, RZ ;  /* 0x0000002407227227 */ /* 0x000fe200078e00ff */
[----:B------:R-:W-:-:S02]  /*1ea0*/  ISETP.GT.U32.AND P0, PT, R5, R33, PT ;  /* 0x000000210500720c */ /* 0x000fc40003f04070 */
[----:B------:R-:W-:Y:S01]  /*1eb0*/  LOP3.LUT R37, R6, 0x74, RZ, 0xfc, !PT ;  /* 0x0000007406257812 */ /* 0x000fe200078efcff */
[----:B------:R-:W-:-:S03]  /*1ec0*/  IMAD.HI.U32 R35, R7, R38, RZ ;  /* 0x0000002607237227 */ /* 0x000fc600078e00ff */
[----:B------:R-:W-:Y:S01]  /*1ed0*/  IABS R42, R37 ;  /* 0x00000025002a7213 */ /* 0x000fe20000000000 */
[----:B------:R-:W-:Y:S02]  /*1ee0*/  IMAD.MOV R34, RZ, RZ, -R34 ;  /* 0x000000ffff227224 */ /* 0x000fe400078e0a22 */
[----:B------:R-:W-:Y:S02]  /*1ef0*/  IMAD.MOV R35, RZ, RZ, -R35 ;  /* 0x000000ffff237224 */ /* 0x000fe400078e0a23 */
[--C-:B------:R-:W-:Y:S02]  /*1f00*/  @!P1 IMAD.IADD R31, R31, 0x1, -R5.reuse ;  /* 0x000000011f1f9824 */ /* 0x100fe400078e0a05 */
[C---:B------:R-:W-:Y:S01]  /*1f10*/  IMAD R34, R5.reuse, R34, R36 ;  /* 0x0000002205227224 */ /* 0x040fe200078e0224 */
[----:B------:R-:W-:Y:S01]  /*1f20*/  LOP3.LUT R36, R6, 0x78, RZ, 0xfc, !PT ;  /* 0x0000007806247812 */ /* 0x000fe200078efcff */
[C---:B------:R-:W-:Y:S01]  /*1f30*/  IMAD R35, R5.reuse, R35, R38 ;  /* 0x0000002305237224 */ /* 0x040fe200078e0226 */
[C---:B------:R-:W-:Y:S01]  /*1f40*/  ISETP.GT.U32.AND P1, PT, R5.reuse, R31, PT ;  /* 0x0000001f0500720c */ /* 0x040fe20003f24070 */
[--C-:B------:R-:W-:Y:S01]  /*1f50*/  @!P2 IMAD.IADD R32, R32, 0x1, -R5.reuse ;  /* 0x000000012020a824 */ /* 0x100fe200078e0a05 */
[----:B------:R-:W-:Y:S01]  /*1f60*/  ISETP.GT.U32.AND P2, PT, R5, R34, PT ;  /* 0x000000220500720c */ /* 0x000fe20003f44070 */
[----:B------:R-:W-:Y:S01]  /*1f70*/  @!P0 IMAD.IADD R33, R33, 0x1, -R5 ;  /* 0x0000000121218824 */ /* 0x000fe200078e0a05 */
[----:B------:R-:W-:Y:S01]  /*1f80*/  LOP3.LUT R38, R6, 0x70, RZ, 0xfc, !PT ;  /* 0x0000007006267812 */ /* 0x000fe200078efcff */
[----:B------:R-:W-:Y:S01]  /*1f90*/  @!P6 IMAD.MOV R32, RZ, RZ, -R32 ;  /* 0x000000ffff20e224 */ /* 0x000fe200078e0a20 */
[C---:B------:R-:W-:Y:S01]  /*1fa0*/  ISETP.GT.U32.AND P6, PT, R5.reuse, R35, PT ;  /* 0x000000230500720c */ /* 0x040fe20003fc4070 */
[----:B------:R-:W-:Y:S01]  /*1fb0*/  @!P3 IMAD.MOV R30, RZ, RZ, -R30 ;  /* 0x000000ffff1eb224 */ /* 0x000fe200078e0a1e */
[----:B------:R-:W-:Y:S01]  /*1fc0*/  ISETP.GT.U32.AND P0, PT, R5, R33, PT ;  /* 0x000000210500720c */ /* 0x000fe20003f04070 */
[----:B------:R-:W-:Y:S01]  /*1fd0*/  @!P4 IMAD.MOV R29, RZ, RZ, -R29 ;  /* 0x000000ffff1dc224 */ /* 0x000fe200078e0a1d */
[----:B------:R-:W-:Y:S01]  /*1fe0*/  ISETP.GE.AND P3, PT, R40, RZ, PT ;  /* 0x000000ff2800720c */ /* 0x000fe20003f66270 */
[----:B------:R-:W-:Y:S01]  /*1ff0*/  IMAD R4, R4, UR4, RZ ;  /* 0x0000000404047c24 */ /* 0x000fe2000f8e02ff */
[----:B------:R-:W-:Y:S01]  /*2000*/  IABS R40, R36 ;  /* 0x0000002400287213 */ /* 0x000fe20000000000 */
[--C-:B------:R-:W-:Y:S01]  /*2010*/  @!P1 IMAD.IADD R31, R31, 0x1, -R5.reuse ;  /* 0x000000011f1f9824 */ /* 0x100fe200078e0a05 */
[----:B------:R-:W-:Y:S01]  /*2020*/  ISETP.GE.AND P4, PT, R39, RZ, PT ;  /* 0x000000ff2700720c */ /* 0x000fe20003f86270 */
[----:B------:R-:W-:Y:S01]  /*2030*/  @!P2 IMAD.IADD R34, R34, 0x1, -R5 ;  /* 0x000000012222a824 */ /* 0x000fe200078e0a05 */
[----:B------:R-:W-:Y:S01]  /*2040*/  ISETP.GE.AND P1, PT, R41, RZ, PT ;  /* 0x000000ff2900720c */ /* 0x000fe20003f26270 */
[----:B------:R-:W-:Y:S01]  /*2050*/  @!P5 IMAD.MOV R31, RZ, RZ, -R31 ;  /* 0x000000ffff1fd224 */ /* 0x000fe200078e0a1f */
[----:B------:R-:W-:Y:S01]  /*2060*/  ISETP.GE.AND P5, PT, R36, RZ, PT ;  /* 0x000000ff2400720c */ /* 0x000fe20003fa6270 */
[--C-:B------:R-:W-:Y:S01]  /*2070*/  @!P6 IMAD.IADD R35, R35, 0x1, -R5.reuse ;  /* 0x000000012323e824 */ /* 0x100fe200078e0a05 */
[----:B------:R-:W-:Y:S01]  /*2080*/  ISETP.GT.U32.AND P2, PT, R5, R34, PT ;  /* 0x000000220500720c */ /* 0x000fe20003f44070 */
[----:B------:R-:W-:Y:S01]  /*2090*/  @!P0 IMAD.IADD R33, R33, 0x1, -R5 ;  /* 0x0000000121218824 */ /* 0x000fe200078e0a05 */
[----:B------:R-:W-:Y:S01]  /*20a0*/  ISETP.GE.AND P0, PT, R37, RZ, PT ;  /* 0x000000ff2500720c */ /* 0x000fe20003f06270 */
[----:B------:R-:W-:Y:S01]  /*20b0*/  IMAD.HI.U32 R36, R7, R40, RZ ;  /* 0x0000002807247227 */ /* 0x000fe200078e00ff */
[----:B------:R-:W-:Y:S01]  /*20c0*/  ISETP.GT.U32.AND P6, PT, R5, R35, PT ;  /* 0x000000230500720c */ /* 0x000fe20003fc4070 */
[----:B------:R-:W-:Y:S01]  /*20d0*/  UIADD3 UR4, UR8, 0x4000, URZ ;  /* 0x0000400008047890 */ /* 0x000fe2000fffe03f */
[----:B------:R-:W-:Y:S01]  /*20e0*/  LOP3.LUT R41, R6, 0x6c, RZ, 0xfc, !PT ;  /* 0x0000006c06297812 */ /* 0x000fe200078efcff */
[----:B------:R-:W-:-:S02]  /*20f0*/  IMAD.HI.U32 R37, R7, R42, RZ ;  /* 0x0000002a07257227 */ /* 0x000fc400078e00ff */
[----:B------:R-:W-:Y:S01]  /*2100*/  USHF.R.U32.HI UR4, URZ, 0x4, UR4 ;  /* 0x000000043f047899 */ /* 0x000fe20008011604 */
[----:B------:R-:W-:Y:S01]  /*2110*/  IABS R39, R41 ;  /* 0x0000002900277213 */ /* 0x000fe20000000000 */
[----:B------:R-:W-:Y:S02]  /*2120*/  IMAD.MOV R36, RZ, RZ, -R36 ;  /* 0x000000ffff247224 */ /* 0x000fe400078e0a24 */
[----:B------:R-:W-:Y:S01]  /*2130*/  IMAD.MOV R37, RZ, RZ, -R37 ;  /* 0x000000ffff257224 */ /* 0x000fe200078e0a25 */
[----:B------:R-:W-:Y:S01]  /*2140*/  USGXT.U32 UR4, UR4, 0xe ;  /* 0x0000000e0404789a */ /* 0x000fe20008000000 */
[C---:B------:R-:W-:Y:S02]  /*2150*/  IMAD R36, R5.reuse, R36, R40 ;  /* 0x0000002405247224 */ /* 0x040fe400078e0228 */
[C---:B------:R-:W-:Y:S02]  /*2160*/  IMAD R37, R5.reuse, R37, R42 ;  /* 0x0000002505257224 */ /* 0x040fe400078e022a */
[--C-:B------:R-:W-:Y:S01]  /*2170*/  @!P2 IMAD.IADD R34, R34, 0x1, -R5.reuse ;  /* 0x000000012222a824 */ /* 0x100fe200078e0a05 */
[----:B------:R-:W-:Y:S01]  /*2180*/  ISETP.GT.U32.AND P2, PT, R5, R36, PT ;  /* 0x000000240500720c */ /* 0x000fe20003f44070 */
[----:B------:R-:W-:Y:S01]  /*2190*/  @!P6 IMAD.IADD R35, R35, 0x1, -R5 ;  /* 0x000000012323e824 */ /* 0x000fe200078e0a05 */
[----:B------:R-:W-:Y:S01]  /*21a0*/  ISETP.GT.U32.AND P6, PT, R5, R37, PT ;  /* 0x000000250500720c */ /* 0x000fe20003fc4070 */
[----:B------:R-:W-:Y:S01]  /*21b0*/  @!P4 IMAD.MOV R33, RZ, RZ, -R33 ;  /* 0x000000ffff21c224 */ /* 0x000fe200078e0a21 */
[----:B------:R-:W-:Y:S01]  /*21c0*/  ISETP.GE.AND P4, PT, R38, RZ, PT ;  /* 0x000000ff2600720c */ /* 0x000fe20003f86270 */
[----:B------:R-:W-:Y:S01]  /*21d0*/  IMAD.MOV.U32 R42, RZ, RZ, R39 ;  /* 0x000000ffff2a7224 */ /* 0x000fe200078e0027 */
[----:B------:R-:W-:Y:S01]  /*21e0*/  IABS R38, R38 ;  /* 0x0000002600267213 */ /* 0x000fe20000000000 */
[----:B------:R-:W-:Y:S01]  /*21f0*/  @!P1 IMAD.MOV R35, RZ, RZ, -R35 ;  /* 0x000000ffff239224 */ /* 0x000fe200078e0a23 */
[----:B------:R-:W-:Y:S01]  /*2200*/  ISETP.GE.AND P1, PT, R43, RZ, PT ;  /* 0x000000ff2b00720c */ /* 0x000fe20003f26270 */
[----:B------:R-:W-:Y:S01]  /*2210*/  IMAD.HI.U32 R39, R7, R42, RZ ;  /* 0x0000002a07277227 */ /* 0x000fe200078e00ff */
[----:B------:R-:W-:-:S03]  /*2220*/  LOP3.LUT R43, R6, 0x64, RZ, 0xfc, !PT ;  /* 0x00000064062b7812 */ /* 0x000fc600078efcff */
[----:B------:R-:W-:Y:S01]  /*2230*/  IMAD.MOV.U32 R40, RZ, RZ, R38 ;  /* 0x000000ffff287224 */ /* 0x000fe200078e0026 */
[----:B------:R-:W-:Y:S01]  /*2240*/  IABS R46, R43 ;  /* 0x0000002b002e7213 */ /* 0x000fe20000000000 */
[--C-:B------:R-:W-:Y:S02]  /*2250*/  @!P2 IMAD.IADD R36, R36, 0x1, -R5.reuse ;  /* 0x000000012424a824 */ /* 0x100fe400078e0a05 */
[----:B------:R-:W-:Y:S02]  /*2260*/  @!P6 IMAD.IADD R37, R37, 0x1, -R5 ;  /* 0x000000012525e824 */ /* 0x000fe400078e0a05 */
[----:B------:R-:W-:Y:S01]  /*2270*/  IMAD.HI.U32 R38, R7, R40, RZ ;  /* 0x0000002807267227 */ /* 0x000fe200078e00ff */
[C---:B------:R-:W-:Y:S02]  /*2280*/  ISETP.GT.U32.AND P2, PT, R5.reuse, R36, PT ;  /* 0x000000240500720c */ /* 0x040fe40003f44070 */
[----:B------:R-:W-:Y:S01]  /*2290*/  ISETP.GT.U32.AND P6, PT, R5, R37, PT ;  /* 0x000000250500720c */ /* 0x000fe20003fc4070 */
[----:B------:R-:W-:-:S02]  /*22a0*/  IMAD.MOV R38, RZ, RZ, -R38 ;  /* 0x000000ffff267224 */ /* 0x000fc400078e0a26 */
[----:B------:R-:W-:Y:S02]  /*22b0*/  IMAD.MOV R39, RZ, RZ, -R39 ;  /* 0x000000ffff277224 */ /* 0x000fe400078e0a27 */
[----:B------:R-:W-:Y:S02]  /*22c0*/  IMAD R38, R5, R38, R40 ;  /* 0x0000002605267224 */ /* 0x000fe400078e0228 */
[----:B------:R-:W-:-:S04]  /*22d0*/  IMAD.HI.U32 R40, R7, R44, RZ ;  /* 0x0000002c07287227 */ /* 0x000fc800078e00ff */
[C---:B------:R-:W-:Y:S02]  /*22e0*/  IMAD R39, R5.reuse, R39, R42 ;  /* 0x0000002705277224 */ /* 0x040fe400078e022a */
[----:B------:R-:W-:Y:S02]  /*22f0*/  IMAD.MOV R40, RZ, RZ, -R40 ;  /* 0x000000ffff287224 */ /* 0x000fe400078e0a28 */
[--C-:B------:R-:W-:Y:S01]  /*2300*/  @!P2 IMAD.IADD R36, R36, 0x1, -R5.reuse ;  /* 0x000000012424a824 */ /* 0x100fe200078e0a05 */
[C---:B------:R-:W-:Y:S01]  /*2310*/  ISETP.GT.U32.AND P2, PT, R5.reuse, R38, PT ;  /* 0x000000260500720c */ /* 0x040fe20003f44070 */
[----:B------:R-:W-:Y:S01]  /*2320*/  IMAD R40, R5, R40, R44 ;  /* 0x0000002805287224 */ /* 0x000fe200078e022c */
[----:B------:R-:W-:Y:S01]  /*2330*/  IABS R44, R49 ;  /* 0x00000031002c7213 */ /* 0x000fe20000000000 */
[----:B------:R-:W-:Y:S01]  /*2340*/  @!P6 IMAD.IADD R37, R37, 0x1, -R5 ;  /* 0x000000012525e824 */ /* 0x000fe200078e0a05 */
[C---:B------:R-:W-:Y:S01]  /*2350*/  ISETP.GT.U32.AND P6, PT, R5.reuse, R39, PT ;  /* 0x000000270500720c */ /* 0x040fe20003fc4070 */
[----:B------:R-:W-:Y:S01]  /*2360*/  @!P5 IMAD.MOV R36, RZ, RZ, -R36 ;  /* 0x000000ffff24d224 */ /* 0x000fe200078e0a24 */
[----:B------:R-:W-:Y:S01]  /*2370*/  ISETP.GT.U32.AND P5, PT, R5, R40, PT ;  /* 0x000000280500720c */ /* 0x000fe20003fa4070 */
[----:B------:R-:W-:-:S04]  /*2380*/  IMAD.HI.U32 R42, R7, R48, RZ ;  /* 0x00000030072a7227 */ /* 0x000fc800078e00ff */
[----:B------:R-:W-:Y:S02]  /*2390*/  IMAD.MOV R42, RZ, RZ, -R42 ;  /* 0x000000ffff2a7224 */ /* 0x000fe400078e0a2a */
[----:B------:R-:W-:Y:S01]  /*23a0*/  @!P2 IMAD.IADD R38, R38, 0x1, -R5 ;  /* 0x000000012626a824 */ /* 0x000fe200078e0a05 */
[----:B------:R-:W-:Y:S01]  /*23b0*/  ISETP.GE.AND P2, PT, R43, RZ, PT ;  /* 0x000000ff2b00720c */ /* 0x000fe20003f46270 */
[----:B------:R-:W-:-:S04]  /*23c0*/  IMAD.HI.U32 R43, R7, R44, RZ ;  /* 0x0000002c072b7227 */ /* 0x000fc800078e00ff */
[--C-:B------:R-:W-:Y:S02]  /*23d0*/  @!P6 IMAD.IADD R39, R39, 0x1, -R5.reuse ;  /* 0x000000012727e824 */ /* 0x100fe400078e0a05 */
[----:B------:R-:W-:Y:S02]  /*23e0*/  @!P5 IMAD.IADD R40, R40, 0x1, -R5 ;  /* 0x000000012828d824 */ /* 0x000fe400078e0a05 */
[----:B------:R-:W-:Y:S01]  /*23f0*/  @!P3 IMAD.MOV R34, RZ, RZ, -R34 ;  /* 0x000000ffff22b224 */ /* 0x000fe200078e0a22 */
[C---:B------:R-:W-:Y:S01]  /*2400*/  ISETP.GT.U32.AND P6, PT, R5.reuse, R39, PT ;  /* 0x000000270500720c */ /* 0x040fe20003fc4070 */
[----:B------:R-:W-:Y:S01]  /*2410*/  @!P0 IMAD.MOV R37, RZ, RZ, -R37 ;  /* 0x000000ffff258224 */ /* 0x000fe200078e0a25 */
[C---:B------:R-:W-:Y:S01]  /*2420*/  ISETP.GT.U32.AND P5, PT, R5.reuse, R40, PT ;  /* 0x000000280500720c */ /* 0x040fe20003fa4070 */
[----:B------:R-:W-:Y:S01]  /*2430*/  IMAD R42, R5, R42, R48 ;  /* 0x0000002a052a7224 */ /* 0x000fe200078e0230 */
[----:B------:R-:W-:Y:S01]  /*2440*/  ISETP.GE.AND P3, PT, R41, RZ, PT ;  /* 0x000000ff2900720c */ /* 0x000fe20003f66270 */
[----:B------:R-:W-:Y:S01]  /*2450*/  IMAD.MOV R43, RZ, RZ, -R43 ;  /* 0x000000ffff2b7224 */ /* 0x000fe200078e0a2b */
[----:B------:R-:W-:Y:S01]  /*2460*/  ISETP.GT.U32.AND P0, PT, R5, R38, PT ;  /* 0x000000260500720c */ /* 0x000fe20003f04070 */
[----:B------:R-:W-:Y:S01]  /*2470*/  IMAD.HI.U32 R41, R7, R46, RZ ;  /* 0x0000002e07297227 */ /* 0x000fe200078e00ff */
[----:B------:R-:W-:-:S03]  /*2480*/  IABS R48, R51 ;  /* 0x0000003300307213 */ /* 0x000fc60000000000 */
[----:B------:R-:W-:Y:S02]  /*2490*/  IMAD R43, R5, R43, R44 ;  /* 0x0000002b052b7224 */ /* 0x000fe400078e022c */
[----:B------:R-:W-:Y:S01]  /*24a0*/  @!P6 IMAD.IADD R39, R39, 0x1, -R5 ;  /* 0x000000012727e824 */ /* 0x000fe200078e0a05 */
[C---:B------:R-:W-:Y:S01]  /*24b0*/  ISETP.GT.U32.AND P6, PT, R5.reuse, R42, PT ;  /* 0x0000002a0500720c */ /* 0x040fe20003fc4070 */
[----:B------:R-:W-:Y:S02]  /*24c0*/  IMAD.MOV R41, RZ, RZ, -R41 ;  /* 0x000000ffff297224 */ /* 0x000fe400078e0a29 */
[--C-:B------:R-:W-:Y:S01]  /*24d0*/  @!P5 IMAD.IADD R40, R40, 0x1, -R5.reuse ;  /* 0x000000012828d824 */ /* 0x100fe200078e0a05 */
[C---:B------:R-:W-:Y:S01]  /*24e0*/  ISETP.GT.U32.AND P5, PT, R5.reuse, R43, PT ;  /* 0x0000002b0500720c */ /* 0x040fe20003fa4070 */
[----:B------:R-:W-:Y:S02]  /*24f0*/  IMAD R41, R5, R41, R46 ;  /* 0x0000002905297224 */ /* 0x000fe400078e022e */
[----:B------:R-:W-:-:S02]  /*2500*/  @!P0 IMAD.IADD R38, R38, 0x1, -R5 ;  /* 0x0000000126268824 */ /* 0x000fc400078e0a05 */
[----:B------:R-:W-:Y:S01]  /*2510*/  IMAD.HI.U32 R44, R7, R48, RZ ;  /* 0x00000030072c7227 */ /* 0x000fe200078e00ff */
[----:B------:R-:W-:-:S03]  /*2520*/  ISETP.GT.U32.AND P0, PT, R5, R41, PT ;  /* 0x000000290500720c */ /* 0x000fc60003f04070 */
[--C-:B------:R-:W-:Y:S01]  /*2530*/  @!P6 IMAD.IADD R42, R42, 0x1, -R5.reuse ;  /* 0x000000012a2ae824 */ /* 0x100fe200078e0a05 */
[----:B------:R-:W-:Y:S01]  /*2540*/  ISETP.GE.AND P6, PT, R49, RZ, PT ;  /* 0x000000ff3100720c */ /* 0x000fe20003fc6270 */
[----:B------:R-:W-:Y:S01]  /*2550*/  @!P4 IMAD.MOV R38, RZ, RZ, -R38 ;  /* 0x000000ffff26c224 */ /* 0x000fe200078e0a26 */
[----:B------:R-:W-:Y:S01]  /*2560*/  ISETP.GE.AND P4, PT, R47, RZ, PT ;  /* 0x000000ff2f00720c */ /* 0x000fe20003f86270 */
[----:B------:R-:W-:Y:S01]  /*2570*/  @!P5 IMAD.IADD R43, R43, 0x1, -R5 ;  /* 0x000000012b2bd824 */ /* 0x000fe200078e0a05 */
[----:B------:R-:W-:Y:S01]  /*2580*/  ISETP.GT.U32.AND P5, PT, R5, R42, PT ;  /* 0x0000002a0500720c */ /* 0x000fe20003fa4070 */
[----:B------:R-:W-:-:S04]  /*2590*/  IMAD.HI.U32 R47, R7, R52, RZ ;  /* 0x00000034072f7227 */ /* 0x000fc800078e00ff */
[----:B------:R-:W-:Y:S02]  /*25a0*/  IMAD.MOV R44, RZ, RZ, -R44 ;  /* 0x000000ffff2c7224 */ /* 0x000fe400078e0a2c */
[----:B------:R-:W-:Y:S02]  /*25b0*/  @!P0 IMAD.IADD R41, R41, 0x1, -R5 ;  /* 0x0000000129298824 */ /* 0x000fe400078e0a05 */
[----:B------:R-:W-:Y:S02]  /*25c0*/  IMAD.MOV R47, RZ, RZ, -R47 ;  /* 0x000000ffff2f7224 */ /* 0x000fe400078e0a2f */
[C---:B------:R-:W-:Y:S01]  /*25d0*/  IMAD R44, R5.reuse, R44, R48 ;  /* 0x0000002c052c7224 */ /* 0x040fe200078e0230 */
[C---:B------:R-:W-:Y:S01]  /*25e0*/  ISETP.GT.U32.AND P0, PT, R5.reuse, R41, PT ;  /* 0x000000290500720c */ /* 0x040fe20003f04070 */
[----:B------:R-:W-:Y:S01]  /*25f0*/  IMAD R48, R5, R47, R52 ;  /* 0x0000002f05307224 */ /* 0x000fe200078e0234 */
[----:B------:R-:W-:Y:S01]  /*2600*/  IABS R52, R55 ;  /* 0x0000003700347213 */ /* 0x000fe20000000000 */
[----:B------:R-:W-:-:S02]  /*2610*/  @!P5 IMAD.IADD R42, R42, 0x1, -R5 ;  /* 0x000000012a2ad824 */ /* 0x000fc400078e0a05 */
[----:B------:R-:W-:Y:S01]  /*2620*/  IMAD.HI.U32 R46, R7, R50, RZ ;  /* 0x00000032072e7227 */ /* 0x000fe200078e00ff */
[----:B------:R-:W-:-:S03]  /*2630*/  ISETP.GT.U32.AND P5, PT, R5, R48, PT ;  /* 0x000000300500720c */ /* 0x000fc60003fa4070 */
[----:B------:R-:W-:Y:S01]  /*2640*/  @!P1 IMAD.MOV R40, RZ, RZ, -R40 ;  /* 0x000000ffff289224 */ /* 0x000fe200078e0a28 */
[----:B------:R-:W-:Y:S01]  /*2650*/  ISETP.GE.AND P1, PT, R51, RZ, PT ;  /* 0x000000ff3300720c */ /* 0x000fe20003f26270 */
[----:B------:R-:W-:Y:S01]  /*2660*/  IMAD.MOV R46, RZ, RZ, -R46 ;  /* 0x000000ffff2e7224 */ /* 0x000fe200078e0a2e */
[----:B------:R-:W-:Y:S01]  /*2670*/  LOP3.LUT R51, R6, 0x48, RZ, 0xfc, !PT ;  /* 0x0000004806337812 */ /* 0x000fe200078efcff */
[----:B------:R-:W-:Y:S01]  /*2680*/  @!P0 IMAD.IADD R41, R41, 0x1, -R5 ;  /* 0x0000000129298824 */ /* 0x000fe200078e0a05 */
[C---:B------:R-:W-:Y:S01]  /*2690*/  ISETP.GT.U32.AND P0, PT, R5.reuse, R44, PT ;  /* 0x0000002c0500720c */ /* 0x040fe20003f04070 */
[C---:B------:R-:W-:Y:S01]  /*26a0*/  IMAD R46, R5.reuse, R46, R50 ;  /* 0x0000002e052e7224 */ /* 0x040fe200078e0232 */
[----:B------:R-:W-:Y:S01]  /*26b0*/  IABS R50, R51 ;  /* 0x0000003300327213 */ /* 0x000fe20000000000 */
[----:B------:R-:W-:Y:S02]  /*26c0*/  @!P2 IMAD.MOV R41, RZ, RZ, -R41 ;  /* 0x000000ffff29a224 */ /* 0x000fe400078e0a29 */
[----:B------:R-:W-:Y:S01]  /*26d0*/  @!P5 IMAD.IADD R48, R48, 0x1, -R5 ;  /* 0x000000013030d824 */ /* 0x000fe200078e0a05 */
[----:B------:R-:W-:Y:S01]  /*26e0*/  ISETP.GT.U32.AND P2, PT, R5, R46, PT ;  /* 0x0000002e0500720c */ /* 0x000fe20003f44070 */
[----:B------:R-:W-:-:S04]  /*26f0*/  IMAD.HI.U32 R47, R7, R50, RZ ;  /* 0x00000032072f7227 */ /* 0x000fc800078e00ff */
[----:B------:R-:W-:Y:S01]  /*2700*/  @!P3 IMAD.MOV R39, RZ, RZ, -R39 ;  /* 0x000000ffff27b224 */ /* 0x000fe200078e0a27 */
[C---:B------:R-:W-:Y:S01]  /*2710*/  ISETP.GT.U32.AND P3, PT, R5.reuse, R43, PT ;  /* 0x0000002b0500720c */ /* 0x040fe20003f64070 */
[----:B------:R-:W-:Y:S01]  /*2720*/  @!P4 IMAD.MOV R42, RZ, RZ, -R42 ;  /* 0x000000ffff2ac224 */ /* 0x000fe200078e0a2a */
[----:B------:R-:W-:Y:S01]  /*2730*/  ISETP.GT.U32.AND P4, PT, R5, R48, PT ;  /* 0x000000300500720c */ /* 0x000fe20003f84070 */
[----:B------:R-:W-:Y:S02]  /*2740*/  IMAD.MOV R49, RZ, RZ, -R47 ;  /* 0x000000ffff317224 */ /* 0x000fe400078e0a2f */
[----:B------:R-:W-:-:S04]  /*2750*/  IMAD.HI.U32 R47, R7, R52, RZ ;  /* 0x00000034072f7227 */ /* 0x000fc800078e00ff */
[----:B------:R-:W-:Y:S01]  /*2760*/  @!P0 IMAD.IADD R44, R44, 0x1, -R5 ;  /* 0x000000012c2c8824 */ /* 0x000fe200078e0a05 */
[----:B------:R-:W-:Y:S01]  /*2770*/  ISETP.GE.AND P0, PT, R54, RZ, PT ;  /* 0x000000ff3600720c */ /* 0x000fe20003f06270 */
[----:B------:R-:W-:Y:S02]  /*2780*/  IMAD.MOV R47, RZ, RZ, -R47 ;  /* 0x000000ffff2f7224 */ /* 0x000fe400078e0a2f */
[--C-:B------:R-:W-:Y:S01]  /*2790*/  @!P2 IMAD.IADD R46, R46, 0x1, -R5.reuse ;  /* 0x000000012e2ea824 */ /* 0x100fe200078e0a05 */
[C---:B------:R-:W-:Y:S01]  /*27a0*/  ISETP.GT.U32.AND P2, PT, R5.reuse, R44, PT ;  /* 0x0000002c0500720c */ /* 0x040fe20003f44070 */
[----:B------:R-:W-:Y:S02]  /*27b0*/  IMAD R52, R5, R47, R52 ;  /* 0x0000002f05347224 */ /* 0x000fe400078e0234 */
[--C-:B------:R-:W-:Y:S01]  /*27c0*/  @!P3 IMAD.IADD R43, R43, 0x1, -R5.reuse ;  /* 0x000000012b2bb824 */ /* 0x100fe200078e0a05 */
[----:B------:R-:W-:Y:S01]  /*27d0*/  ISETP.GE.AND P3, PT, R53, RZ, PT ;  /* 0x000000ff3500720c */ /* 0x000fe20003f66270 */
[----:B------:R-:W-:Y:S01]  /*27e0*/  @!P4 IMAD.IADD R48, R48, 0x1, -R5 ;  /* 0x000000013030c824 */ /* 0x000fe200078e0a05 */
[----:B------:R-:W-:Y:S01]  /*27f0*/  LOP3.LUT R53, R6, 0x40, RZ, 0xfc, !PT ;  /* 0x0000004006357812 */ /* 0x000fe200078efcff */
[C---:B------:R-:W-:Y:S01]  /*2800*/  IMAD R50, R5.reuse, R49, R50 ;  /* 0x0000003105327224 */ /* 0x040fe200078e0232 */
[C---:B------:R-:W-:Y:S01]  /*2810*/  ISETP.GT.U32.AND P5, PT, R5.reuse, R46, PT ;  /* 0x0000002e0500720c */ /* 0x040fe20003fa4070 */
[----:B------:R-:W-:Y:S01]  /*2820*/  @!P6 IMAD.MOV R43, RZ, RZ, -R43 ;  /* 0x000000ffff2be224 */ /* 0x000fe200078e0a2b */
[C---:B------:R-:W-:Y:S01]  /*2830*/  ISETP.GT.U32.AND P4, PT, R5.reuse, R52, PT ;  /* 0x000000340500720c */ /* 0x040fe20003f84070 */
[----:B------:R-:W-:Y:S01]  /*2840*/  IMAD.MOV.U32 R60, RZ, RZ, R48 ;  /* 0x000000ffff3c7224 */ /* 0x000fe200078e0030 */
[----:B------:R-:W-:Y:S01]  /*2850*/  IABS R54, R53 ;  /* 0x0000003500367213 */ /* 0x000fe20000000000 */
[----:B------:R-:W-:Y:S01]  /*2860*/  @!P2 IMAD.IADD R44, R44, 0x1, -R5 ;  /* 0x000000012c2ca824 */ /* 0x000fe200078e0a05 */
[----:B------:R-:W-:Y:S01]  /*2870*/  ISETP.GT.U32.AND P6, PT, R5, R50, PT ;  /* 0x000000320500720c */ /* 0x000fe20003fc4070 */
[----:B------:R-:W-:Y:S01]  /*2880*/  @!P0 IMAD.MOV R60, RZ, RZ, -R60 ;  /* 0x000000ffff3c8224 */ /* 0x000fe200078e0a3c */
[----:B------:R-:W-:Y:S01]  /*2890*/  LOP3.LUT R49, R6, 0x38, RZ, 0xfc, !PT ;  /* 0x0000003806317812 */ /* 0x000fe200078efcff */
[----:B------:R-:W-:Y:S01]  /*28a0*/  IMAD.HI.U32 R47, R7, R54, RZ ;  /* 0x00000036072f7227 */ /* 0x000fe200078e00ff */
[----:B------:R-:W-:-:S02]  /*28b0*/  ISETP.GE.AND P2, PT, R51, RZ, PT ;  /* 0x000000ff3300720c */ /* 0x000fc40003f46270 */
[----:B------:R-:W-:Y:S01]  /*28c0*/  IABS R62, R49 ;  /* 0x00000031003e7213 */ /* 0x000fe20000000000 */
[----:B------:R-:W-:Y:S01]  /*28d0*/  @!P5 IMAD.IADD R46, R46, 0x1, -R5 ;  /* 0x000000012e2ed824 */ /* 0x000fe200078e0a05 */
[----:B------:R-:W-:Y:S01]  /*28e0*/  LOP3.LUT R51, R6, 0x34, RZ, 0xfc, !PT ;  /* 0x0000003406337812 */ /* 0x000fe200078efcff */
[----:B------:R-:W-:Y:S01]  /*28f0*/  IMAD.MOV R47, RZ, RZ, -R47 ;  /* 0x000000ffff2f7224 */ /* 0x000fe200078e0a2f */
[----:B------:R-:W-:Y:S01]  /*2900*/  ISETP.GE.AND P0, PT, R49, RZ, PT ;  /* 0x000000ff3100720c */ /* 0x000fe20003f06270 */
[----:B------:R-:W-:Y:S01]  /*2910*/  IMAD.MOV.U32 R56, RZ, RZ, R44 ;  /* 0x000000ffff387224 */ /* 0x000fe200078e002c */
[----:B------:R-:W-:Y:S01]  /*2920*/  IABS R64, R51 ;  /* 0x0000003300407213 */ /* 0x000fe20000000000 */
[----:B------:R-:W-:Y:S01]  /*2930*/  @!P4 IMAD.IADD R52, R52, 0x1, -R5 ;  /* 0x000000013434c824 */ /* 0x000fe200078e0a05 */
[----:B------:R-:W-:Y:S01]  /*2940*/  LOP3.LUT R49, R6, 0x2c, RZ, 0xfc, !PT ;  /* 0x0000002c06317812 */ /* 0x000fe200078efcff */
[----:B------:R-:W-:Y:S01]  /*2950*/  IMAD R54, R5, R47, R54 ;  /* 0x0000002f05367224 */ /* 0x000fe200078e0236 */
[----:B------:R-:W-:Y:S01]  /*2960*/  ISETP.GE.AND P5, PT, R55, RZ, PT ;  /* 0x000000ff3700720c */ /* 0x000fe20003fa6270 */
[----:B------:R-:W-:Y:S01]  /*2970*/  @!P1 IMAD.MOV R56, RZ, RZ, -R56 ;  /* 0x000000ffff389224 */ /* 0x000fe200078e0a38 */
[----:B------:R-:W-:Y:S01]  /*2980*/  ISETP.GT.U32.AND P1, PT, R5, R52, PT ;  /* 0x000000340500720c */ /* 0x000fe20003f24070 */
[----:B------:R-:W-:-:S02]  /*2990*/  IMAD.MOV.U32 R58, RZ, RZ, R46 ;  /* 0x000000ffff3a7224 */ /* 0x000fc400078e002e */
[----:B------:R-:W-:-:S04]  /*29a0*/  IMAD.HI.U32 R44, R7, R62, RZ ;  /* 0x0000003e072c7227 */ /* 0x000fc800078e00ff */
[----:B------:R-:W-:Y:S01]  /*29b0*/  @!P3 IMAD.MOV R58, RZ, RZ, -R58 ;  /* 0x000000ffff3ab224 */ /* 0x000fe200078e0a3a */
[----:B------:R-:W-:Y:S01]  /*29c0*/  ISETP.GT.U32.AND P3, PT, R5, R54, PT ;  /* 0x000000360500720c */ /* 0x000fe20003f64070 */
[--C-:B------:R-:W-:Y:S01]  /*29d0*/  @!P6 IMAD.IADD R50, R50, 0x1, -R5.reuse ;  /* 0x000000013232e824 */ /* 0x100fe200078e0a05 */
[----:B------:R-:W-:Y:S01]  /*29e0*/  ISETP.GE.AND P6, PT, R53, RZ, PT ;  /* 0x000000ff3500720c */ /* 0x000fe20003fc6270 */
[----:B------:R-:W-:Y:S01]  /*29f0*/  IMAD.MOV R44, RZ, RZ, -R44 ;  /* 0x000000ffff2c7224 */ /* 0x000fe200078e0a2c */
[----:B------:R-:W-:Y:S01]  /*2a00*/  LOP3.LUT R53, R6, 0x30, RZ, 0xfc, !PT ;  /* 0x0000003006357812 */ /* 0x000fe200078efcff */
[----:B------:R-:W-:Y:S01]  /*2a10*/  @!P1 IMAD.IADD R52, R52, 0x1, -R5 ;  /* 0x0000000134349824 */ /* 0x000fe200078e0a05 */
[C---:B------:R-:W-:Y:S01]  /*2a20*/  ISETP.GT.U32.AND P4, PT, R5.reuse, R50, PT ;  /* 0x000000320500720c */ /* 0x040fe20003f84070 */
[----:B------:R-:W-:Y:S01]  /*2a30*/  IMAD R44, R5, R44, R62 ;  /* 0x0000002c052c7224 */ /* 0x000fe200078e023e */
[----:B------:R-:W-:Y:S01]  /*2a40*/  IABS R48, R53 ;  /* 0x0000003500307213 */ /* 0x000fe20000000000 */
[----:B------:R-:W-:-:S03]  /*2a50*/  IMAD.HI.U32 R46, R7, R64, RZ ;  /* 0x00000040072e7227 */ /* 0x000fc600078e00ff */
[----:B------:R-:W-:Y:S01]  /*2a60*/  ISETP.GT.U32.AND P1, PT, R5, R44, PT ;  /* 0x0000002c0500720c */ /* 0x000fe20003f24070 */
[----:B------:R-:W-:Y:S02]  /*2a70*/  @!P3 IMAD.IADD R54, R54, 0x1, -R5 ;  /* 0x000000013636b824 */ /* 0x000fe400078e0a05 */
[----:B------:R-:W-:Y:S02]  /*2a80*/  IMAD.MOV R46, RZ, RZ, -R46 ;  /* 0x000000ffff2e7224 */ /* 0x000fe400078e0a2e */
[----:B------:R-:W-:Y:S01]  /*2a90*/  IMAD.HI.U32 R47, R7, R48, RZ ;  /* 0x00000030072f7227 */ /* 0x000fe200078e00ff */
[----:B------:R-:W-:-:S03]  /*2aa0*/  ISETP.GT.U32.AND P3, PT, R5, R54, PT ;  /* 0x000000360500720c */ /* 0x000fc60003f64070 */
[--C-:B------:R-:W-:Y:S01]  /*2ab0*/  @!P4 IMAD.IADD R50, R50, 0x1, -R5.reuse ;  /* 0x000000013232c824 */ /* 0x100fe200078e0a05 */
[----:B------:R-:W-:Y:S01]  /*2ac0*/  ISETP.GE.AND P4, PT, R51, RZ, PT ;  /* 0x000000ff3300720c */ /* 0x000fe20003f86270 */
[C---:B------:R-:W-:Y:S01]  /*2ad0*/  IMAD R46, R5.reuse, R46, R64 ;  /* 0x0000002e052e7224 */ /* 0x040fe200078e0240 */
[----:B------:R-:W-:Y:S01]  /*2ae0*/  LOP3.LUT R51, R6, 0x28, RZ, 0xfc, !PT ;  /* 0x0000002806337812 */ /* 0x000fe200078efcff */
[----:B------:R-:W-:Y:S01]  /*2af0*/  IMAD.MOV.U32 R62, RZ, RZ, R50 ;  /* 0x000000ffff3e7224 */ /* 0x000fe200078e0032 */
[----:B------:R-:W-:Y:S01]  /*2b00*/  IABS R50, R49 ;  /* 0x0000003100327213 */ /* 0x000fe20000000000 */
[----:B------:R-:W-:Y:S02]  /*2b10*/  @!P1 IMAD.IADD R44, R44, 0x1, -R5 ;  /* 0x000000012c2c9824 */ /* 0x000fe400078e0a05 */
[----:B------:R-:W-:Y:S02]  /*2b20*/  IMAD.MOV R47, RZ, RZ, -R47 ;  /* 0x000000ffff2f7224 */ /* 0x000fe400078e0a2f */
[----:B------:R-:W-:Y:S01]  /*2b30*/  @!P2 IMAD.MOV R62, RZ, RZ, -R62 ;  /* 0x000000ffff3ea224 */ /* 0x000fe200078e0a3e */
[C---:B------:R-:W-:Y:S01]  /*2b40*/  ISETP.GT.U32.AND P2, PT, R5.reuse, R46, PT ;  /* 0x0000002e0500720c */ /* 0x040fe20003f44070 */
[C---:B------:R-:W-:Y:S01]  /*2b50*/  IMAD R48, R5.reuse, R47, R48 ;  /* 0x0000002f05307224 */ /* 0x040fe200078e0230 */
[----:B------:R-:W-:Y:S01]  /*2b60*/  ISETP.GT.U32.AND P1, PT, R5, R44, PT ;  /* 0x0000002c0500720c */ /* 0x000fe20003f24070 */
[----:B------:R-:W-:-:S02]  /*2b70*/  @!P3 IMAD.IADD R54, R54, 0x1, -R5 ;  /* 0x000000013636b824 */ /* 0x000fc400078e0a05 */
[----:B------:R-:W-:Y:S01]  /*2b80*/  IMAD.HI.U32 R47, R7, R50, RZ ;  /* 0x00000032072f7227 */ /* 0x000fe200078e00ff */
[----:B------:R-:W-:-:S03]  /*2b90*/  ISETP.GT.U32.AND P3, PT, R5, R48, PT ;  /* 0x000000300500720c */ /* 0x000fc60003f64070 */
[----:B------:R-:W-:Y:S02]  /*2ba0*/  IMAD.MOV.U32 R66, RZ, RZ, R54 ;  /* 0x000000ffff427224 */ /* 0x000fe400078e0036 */
[----:B------:R-:W-:Y:S01]  /*2bb0*/  IMAD.MOV.U32 R64, RZ, RZ, R52 ;  /* 0x000000ffff407224 */ /* 0x000fe200078e0034 */
[----:B------:R-:W-:Y:S01]  /*2bc0*/  IABS R52, R51 ;  /* 0x0000003300347213 */ /* 0x000fe20000000000 */
[----:B------:R-:W-:Y:S01]  /*2bd0*/  @!P6 IMAD.MOV R66, RZ, RZ, -R66 ;  /* 0x000000ffff42e224 */ /* 0x000fe200078e0a42 */
[----:B------:R-:W-:Y:S01]  /*2be0*/  ISETP.GE.AND P6, PT, R49, RZ, PT ;  /* 0x000000ff3100720c */ /* 0x000fe20003fc6270 */
[----:B------:R-:W-:Y:S02]  /*2bf0*/  @!P2 IMAD.IADD R46, R46, 0x1, -R5 ;  /* 0x000000012e2ea824 */ /* 0x000fe400078e0a05 */
[----:B------:R-:W-:Y:S02]  /*2c00*/  IMAD.MOV R49, RZ, RZ, -R47 ;  /* 0x000000ffff317224 */ /* 0x000fe400078e0a2f */
[--C-:B------:R-:W-:Y:S01]  /*2c10*/  @!P1 IMAD.IADD R44, R44, 0x1, -R5.reuse ;  /* 0x000000012c2c9824 */ /* 0x100fe200078e0a05 */
[C---:B------:R-:W-:Y:S01]  /*2c20*/  ISETP.GT.U32.AND P2, PT, R5.reuse, R46, PT ;  /* 0x0000002e0500720c */ /* 0x040fe20003f44070 */
[----:B------:R-:W-:Y:S01]  /*2c30*/  IMAD R50, R5, R49, R50 ;  /* 0x0000003105327224 */ /* 0x000fe200078e0232 */
[----:B------:R-:W-:Y:S01]  /*2c40*/  LOP3.LUT R49, R6, 0x24, RZ, 0xfc, !PT ;  /* 0x0000002406317812 */ /* 0x000fe200078efcff */
[----:B------:R-:W-:Y:S01]  /*2c50*/  IMAD.MOV.U32 R70, RZ, RZ, R44 ;  /* 0x000000ffff467224 */ /* 0x000fe200078e002c */
[----:B------:R-:W-:Y:S01]  /*2c60*/  ISETP.GE.AND P1, PT, R51, RZ, PT ;  /* 0x000000ff3300720c */ /* 0x000fe20003f26270 */
[----:B------:R-:W-:Y:S01]  /*2c70*/  @!P3 IMAD.IADD R48, R48, 0x1, -R5 ;  /* 0x000000013030b824 */ /* 0x000fe200078e0a05 */
[----:B------:R-:W-:Y:S01]  /*2c80*/  LOP3.LUT R51, R6, 0x14, RZ, 0xfc, !PT ;  /* 0x0000001406337812 */ /* 0x000fe200078efcff */
[----:B------:R-:W-:Y:S01]  /*2c90*/  @!P0 IMAD.MOV R70, RZ, RZ, -R70 ;  /* 0x000000ffff468224 */ /* 0x000fe200078e0a46 */
[----:B------:R-:W-:Y:S01]  /*2ca0*/  ISETP.GT.U32.AND P0, PT, R5, R50, PT ;  /* 0x000000320500720c */ /* 0x000fe20003f04070 */
[----:B------:R-:W-:Y:S01]  /*2cb0*/  IMAD.HI.U32 R47, R7, R52, RZ ;  /* 0x00000034072f7227 */ /* 0x000fe200078e00ff */
[----:B------:R-:W-:-:S02]  /*2cc0*/  ISETP.GT.U32.AND P3, PT, R5, R48, PT ;  /* 0x000000300500720c */ /* 0x000fc40003f64070 */
[----:B------:R-:W-:Y:S01]  /*2cd0*/  IABS R88, R51 ;  /* 0x0000003300587213 */ /* 0x000fe20000000000 */
[----:B------:R-:W-:Y:S02]  /*2ce0*/  IMAD.MOV R47, RZ, RZ, -R47 ;  /* 0x000000ffff2f7224 */ /* 0x000fe400078e0a2f */
[--C-:B------:R-:W-:Y:S01]  /*2cf0*/  @!P2 IMAD.IADD R46, R46, 0x1, -R5.reuse ;  /* 0x000000012e2ea824 */ /* 0x100fe200078e0a05 */
[----:B------:R-:W-:Y:S01]  /*2d00*/  ISETP.GE.AND P2, PT, R49, RZ, PT ;  /* 0x000000ff3100720c */ /* 0x000fe20003f46270 */
[----:B------:R-:W-:Y:S01]  /*2d10*/  @!P5 IMAD.MOV R64, RZ, RZ, -R64 ;  /* 0x000000ffff40d224 */ /* 0x000fe200078e0a40 */
[----:B------:R-:W-:Y:S01]  /*2d20*/  ISETP.GE.AND P5, PT, R53, RZ, PT ;  /* 0x000000ff3500720c */ /* 0x000fe20003fa6270 */
[C---:B------:R-:W-:Y:S01]  /*2d30*/  IMAD R44, R5.reuse, R47, R52 ;  /* 0x0000002f052c7224 */ /* 0x040fe200078e0234 */
[----:B------:R-:W-:Y:S01]  /*2d40*/  IABS R49, R49 ;  /* 0x0000003100317213 */ /* 0x000fe20000000000 */
[----:B------:R-:W-:Y:S01]  /*2d50*/  IMAD.MOV.U32 R72, RZ, RZ, R46 ;  /* 0x000000ffff487224 */ /* 0x000fe200078e002e */
[----:B------:R-:W-:Y:S01]  /*2d60*/  LOP3.LUT R46, R6, 0x20, RZ, 0xfc, !PT ;  /* 0x00000020062e7812 */ /* 0x000fe200078efcff */
[--C-:B------:R-:W-:Y:S01]  /*2d70*/  @!P0 IMAD.IADD R50, R50, 0x1, -R5.reuse ;  /* 0x0000000132328824 */ /* 0x100fe200078e0a05 */
[----:B------:R-:W-:Y:S01]  /*2d80*/  LOP3.LUT R47, R6, 0x18, RZ, 0xfc, !PT ;  /* 0x00000018062f7812 */ /* 0x000fe200078efcff */
[----:B------:R-:W-:Y:S01]  /*2d90*/  @!P3 IMAD.IADD R48, R48, 0x1, -R5 ;  /* 0x000000013030b824 */ /* 0x000fe200078e0a05 */
[C---:B------:R-:W-:Y:S01]  /*2da0*/  ISETP.GT.U32.AND P3, PT, R5.reuse, R44, PT ;  /* 0x0000002c0500720c */ /* 0x040fe20003f64070 */
[----:B------:R-:W-:Y:S01]  /*2db0*/  IMAD.MOV.U32 R52, RZ, RZ, R49 ;  /* 0x000000ffff347224 */ /* 0x000fe200078e0031 */
[----:B------:R-:W-:Y:S01]  /*2dc0*/  IABS R49, R46 ;  /* 0x0000002e00317213 */ /* 0x000fe20000000000 */
[----:B------:R-:W-:Y:S01]  /*2dd0*/  @!P4 IMAD.MOV R72, RZ, RZ, -R72 ;  /* 0x000000ffff48c224 */ /* 0x000fe200078e0a48 */
[----:B------:R-:W-:Y:S01]  /*2de0*/  ISETP.GT.U32.AND P0, PT, R5, R50, PT ;  /* 0x000000320500720c */ /* 0x000fe20003f04070 */
[----:B------:R-:W-:Y:S01]  /*2df0*/  IMAD.MOV.U32 R74, RZ, RZ, R48 ;  /* 0x000000ffff4a7224 */ /* 0x000fe200078e0030 */
[----:B------:R-:W-:Y:S01]  /*2e00*/  ISETP.GE.AND P4, PT, R46, RZ, PT ;  /* 0x000000ff2e00720c */ /* 0x000fe20003f86270 */
[----:B------:R-:W-:Y:S01]  /*2e10*/  IMAD.HI.U32 R46, R7, R52, RZ ;  /* 0x00000034072e7227 */ /* 0x000fe200078e00ff */
[----:B------:R-:W-:-:S02]  /*2e20*/  IABS R84, R47 ;  /* 0x0000002f00547213 */ /* 0x000fc40000000000 */
[----:B------:R-:W-:Y:S01]  /*2e30*/  LEA.HI R53, R184, R3, RZ, 0x1b ;  /* 0x00000003b8357211 */ /* 0x000fe200078fd8ff */
[----:B------:R-:W-:Y:S02]  /*2e40*/  IMAD.MOV.U32 R48, RZ, RZ, R49 ;  /* 0x000000ffff307224 */ /* 0x000fe400078e0031 */
[----:B------:R-:W-:Y:S02]  /*2e50*/  IMAD.MOV R46, RZ, RZ, -R46 ;  /* 0x000000ffff2e7224 */ /* 0x000fe400078e0a2e */
[----:B------:R-:W-:Y:S01]  /*2e60*/  @!P5 IMAD.MOV R74, RZ, RZ, -R74 ;  /* 0x000000ffff4ad224 */ /* 0x000fe200078e0a4a */
[----:B------:R-:W-:Y:S01]  /*2e70*/  ISETP.GE.AND P5, PT, R47, RZ, PT ;  /* 0x000000ff2f00720c */ /* 0x000fe20003fa6270 */
[----:B------:R-:W-:-:S04]  /*2e80*/  IMAD.HI.U32 R47, R7, R48, RZ ;  /* 0x00000030072f7227 */ /* 0x000fc800078e00ff */
[C---:B------:R-:W-:Y:S01]  /*2e90*/  IMAD R46, R5.reuse, R46, R52 ;  /* 0x0000002e052e7224 */ /* 0x040fe200078e0234 */
[----:B------:R-:W-:Y:S01]  /*2ea0*/  LOP3.LUT R52, R6, 0x10, RZ, 0xfc, !PT ;  /* 0x0000001006347812 */ /* 0x000fe200078efcff */
[----:B------:R-:W-:Y:S02]  /*2eb0*/  @!P3 IMAD.IADD R44, R44, 0x1, -R5 ;  /* 0x000000012c2cb824 */ /* 0x000fe400078e0a05 */
[----:B------:R-:W-:Y:S01]  /*2ec0*/  IMAD.MOV R49, RZ, RZ, -R47 ;  /* 0x000000ffff317224 */ /* 0x000fe200078e0a2f */
[----:B------:R-:W-:Y:S01]  /*2ed0*/  IABS R90, R52 ;  /* 0x00000034005a7213 */ /* 0x000fe20000000000 */
[----:B------:R-:W-:Y:S01]  /*2ee0*/  @!P0 IMAD.IADD R50, R50, 0x1, -R5 ;  /* 0x0000000132328824 */ /* 0x000fe200078e0a05 */
[C---:B------:R-:W-:Y:S01]  /*2ef0*/  ISETP.GT.U32.AND P0, PT, R5.reuse, R46, PT ;  /* 0x0000002e0500720c */ /* 0x040fe20003f04070 */
[C---:B------:R-:W-:Y:S01]  /*2f00*/  IMAD R48, R5.reuse, R49, R48 ;  /* 0x0000003105307224 */ /* 0x040fe200078e0230 */
[----:B------:R-:W-:Y:S01]  /*2f10*/  ISETP.GT.U32.AND P3, PT, R5, R44, PT ;  /* 0x0000002c0500720c */ /* 0x000fe20003f64070 */
[----:B------:R-:W-:Y:S01]  /*2f20*/  IMAD.MOV.U32 R76, RZ, RZ, R50 ;  /* 0x000000ffff4c7224 */ /* 0x000fe200078e0032 */
[C---:B------:R-:W-:Y:S01]  /*2f30*/  LOP3.LUT R49, R6.reuse, 0xc, RZ, 0xfc, !PT ;  /* 0x0000000c06317812 */ /* 0x040fe200078efcff */
[----:B------:R-:W-:Y:S01]  /*2f40*/  IMAD.HI.U32 R47, R7, R84, RZ ;  /* 0x00000054072f7227 */ /* 0x000fe200078e00ff */
[----:B------:R-:W-:-:S02]  /*2f50*/  LOP3.LUT R50, R6, 0x8, RZ, 0xfc, !PT ;  /* 0x0000000806327812 */ /* 0x000fc400078efcff */
[----:B------:R-:W-:Y:S01]  /*2f60*/  IABS R92, R49 ;  /* 0x00000031005c7213 */ /* 0x000fe20000000000 */
[----:B------:R-:W-:Y:S01]  /*2f70*/  @!P6 IMAD.MOV R76, RZ, RZ, -R76 ;  /* 0x000000ffff4ce224 */ /* 0x000fe200078e0a4c */
[----:B------:R-:W-:Y:S01]  /*2f80*/  ISETP.GT.U32.AND P6, PT, R5, R48, PT ;  /* 0x000000300500720c */ /* 0x000fe20003fc4070 */
[----:B------:R-:W-:Y:S01]  /*2f90*/  IMAD.MOV R47, RZ, RZ, -R47 ;  /* 0x000000ffff2f7224 */ /* 0x000fe200078e0a2f */
[----:B------:R-:W-:Y:S01]  /*2fa0*/  IABS R94, R50 ;  /* 0x00000032005e7213 */ /* 0x000fe20000000000 */
[--C-:B------:R-:W-:Y:S02]  /*2fb0*/  @!P0 IMAD.IADD R46, R46, 0x1, -R5.reuse ;  /* 0x000000012e2e8824 */ /* 0x100fe400078e0a05 */
[----:B------:R-:W-:Y:S01]  /*2fc0*/  @!P3 IMAD.IADD R44, R44, 0x1, -R5 ;  /* 0x000000012c2cb824 */ /* 0x000fe200078e0a05 */
[----:B------:R-:W-:Y:S01]  /*2fd0*/  ISETP.GE.AND P3, PT, R51, RZ, PT ;  /* 0x000000ff3300720c */ /* 0x000fe20003f66270 */
[C---:B------:R-:W-:Y:S01]  /*2fe0*/  IMAD R84, R5.reuse, R47, R84 ;  /* 0x0000002f05547224 */ /* 0x040fe200078e0254 */
[----:B------:R-:W-:Y:S01]  /*2ff0*/  ISETP.GT.U32.AND P0, PT, R5, R46, PT ;  /* 0x0000002e0500720c */ /* 0x000fe20003f04070 */
[----:B------:R-:W-:-:S02]  /*3000*/  IMAD.MOV.U32 R78, RZ, RZ, R44 ;  /* 0x000000ffff4e7224 */ /* 0x000fc400078e002c */
[----:B------:R-:W-:-:S04]  /*3010*/  IMAD.HI.U32 R44, R7, R88, RZ ;  /* 0x00000058072c7227 */ /* 0x000fc800078e00ff */
[----:B------:R-:W-:Y:S02]  /*3020*/  @!P6 IMAD.IADD R48, R48, 0x1, -R5 ;  /* 0x000000013030e824 */ /* 0x000fe400078e0a05 */
[----:B------:R-:W-:Y:S02]  /*3030*/  IMAD.MOV R44, RZ, RZ, -R44 ;  /* 0x000000ffff2c7224 */ /* 0x000fe400078e0a2c */
[----:B------:R-:W-:Y:S01]  /*3040*/  IMAD.HI.U32 R47, R7, R90, RZ ;  /* 0x0000005a072f7227 */ /* 0x000fe200078e00ff */
[----:B------:R-:W-:-:S03]  /*3050*/  ISETP.GT.U32.AND P6, PT, R5, R48, PT ;  /* 0x000000300500720c */ /* 0x000fc60003fc4070 */
[C---:B------:R-:W-:Y:S02]  /*3060*/  IMAD R88, R5.reuse, R44, R88 ;  /* 0x0000002c05587224 */ /* 0x040fe400078e0258 */
[----:B------:R-:W-:Y:S02]  /*3070*/  IMAD.MOV R47, RZ, RZ, -R47 ;  /* 0x000000ffff2f7224 */ /* 0x000fe400078e0a2f */
[----:B------:R-:W-:Y:S01]  /*3080*/  @!P0 IMAD.IADD R46, R46, 0x1, -R5 ;  /* 0x000000012e2e8824 */ /* 0x000fe200078e0a05 */
[C---:B------:R-:W-:Y:S01]  /*3090*/  ISETP.GT.U32.AND P0, PT, R5.reuse, R88, PT ;  /* 0x000000580500720c */ /* 0x040fe20003f04070 */
[----:B------:R-:W-:Y:S02]  /*30a0*/  IMAD R90, R5, R47, R90 ;  /* 0x0000002f055a7224 */ /* 0x000fe400078e025a */
[----:B------:R-:W-:-:S04]  /*30b0*/  IMAD.HI.U32 R44, R7, R92, RZ ;  /* 0x0000005c072c7227 */ /* 0x000fc800078e00ff */
[--C-:B------:R-:W-:Y:S01]  /*30c0*/  @!P6 IMAD.IADD R48, R48, 0x1, -R5.reuse ;  /* 0x000000013030e824 */ /* 0x100fe200078e0a05 */
[C---:B------:R-:W-:Y:S01]  /*30d0*/  ISETP.GT.U32.AND P6, PT, R5.reuse, R90, PT ;  /* 0x0000005a0500720c */ /* 0x040fe20003fc4070 */
[----:B------:R-:W-:Y:S01]  /*30e0*/  @!P1 IMAD.MOV R78, RZ, RZ, -R78 ;  /* 0x000000ffff4e9224 */ /* 0x000fe200078e0a4e */
[----:B------:R-:W-:Y:S01]  /*30f0*/  ISETP.GT.U32.AND P1, PT, R5, R84, PT ;  /* 0x000000540500720c */ /* 0x000fe20003f24070 */
[----:B------:R-:W-:Y:S02]  /*3100*/  IMAD.MOV R44, RZ, RZ, -R44 ;  /* 0x000000ffff2c7224 */ /* 0x000fe400078e0a2c */
[----:B------:R-:W-:Y:S02]  /*3110*/  @!P0 IMAD.IADD R88, R88, 0x1, -R5 ;  /* 0x0000000158588824 */ /* 0x000fe400078e0a05 */
[----:B------:R-:W-:Y:S02]  /*3120*/  IMAD.MOV.U32 R80, RZ, RZ, R46 ;  /* 0x000000ffff507224 */ /* 0x000fe400078e002e */
[----:B------:R-:W-:Y:S01]  /*3130*/  IMAD.HI.U32 R46, R7, R94, RZ ;  /* 0x0000005e072e7227 */ /* 0x000fe200078e00ff */
[----:B------:R-:W-:-:S03]  /*3140*/  ISETP.GT.U32.AND P0, PT, R5, R88, PT ;  /* 0x000000580500720c */ /* 0x000fc60003f04070 */
[--C-:B------:R-:W-:Y:S02]  /*3150*/  @!P6 IMAD.IADD R90, R90, 0x1, -R5.reuse ;  /* 0x000000015a5ae824 */ /* 0x100fe400078e0a05 */
[C---:B------:R-:W-:Y:S02]  /*3160*/  IMAD R92, R5.reuse, R44, R92 ;  /* 0x0000002c055c7224 */ /* 0x040fe400078e025c */
[----:B------:R-:W-:Y:S01]  /*3170*/  IMAD.MOV R46, RZ, RZ, -R46 ;  /* 0x000000ffff2e7224 */ /* 0x000fe200078e0a2e */
[C---:B------:R-:W-:Y:S01]  /*3180*/  ISETP.GT.U32.AND P6, PT, R5.reuse, R90, PT ;  /* 0x0000005a0500720c */ /* 0x040fe20003fc4070 */
[--C-:B------:R-:W-:Y:S02]  /*3190*/  @!P1 IMAD.IADD R84, R84, 0x1, -R5.reuse ;  /* 0x0000000154549824 */ /* 0x100fe400078e0a05 */
[C---:B------:R-:W-:Y:S02]  /*31a0*/  IMAD R94, R5.reuse, R46, R94 ;  /* 0x0000002e055e7224 */ /* 0x040fe400078e025e */
[----:B------:R-:W-:Y:S01]  /*31b0*/  @!P0 IMAD.IADD R88, R88, 0x1, -R5 ;  /* 0x0000000158588824 */ /* 0x000fe200078e0a05 */
[----:B------:R-:W-:Y:S01]  /*31c0*/  ISETP.GT.U32.AND P0, PT, R5, R92, PT ;  /* 0x0000005c0500720c */ /* 0x000fe20003f04070 */
[----:B------:R-:W-:Y:S01]  /*31d0*/  VIADD R55, R53, 0xfc ;  /* 0x000000fc35377836 */ /* 0x000fe20000000000 */
[----:B------:R-:W-:Y:S01]  /*31e0*/  ISETP.GT.U32.AND P1, PT, R5, R84, PT ;  /* 0x000000540500720c */ /* 0x000fe20003f24070 */
[----:B------:R-:W-:-:S02]  /*31f0*/  IMAD.MOV.U32 R82, RZ, RZ, R48 ;  /* 0x000000ffff527224 */ /* 0x000fc400078e0030 */
[----:B------:R-:W-:Y:S01]  /*3200*/  IMAD.HI.U32 R47, R7, R96, RZ ;  /* 0x00000060072f7227 */ /* 0x000fe200078e00ff */
[----:B------:R-:W-:-:S03]  /*3210*/  IABS R48, R55 ;  /* 0x0000003700307213 */ /* 0x000fc60000000000 */
[--C-:B------:R-:W-:Y:S01]  /*3220*/  @!P6 IMAD.IADD R90, R90, 0x1, -R5.reuse ;  /* 0x000000015a5ae824 */ /* 0x100fe200078e0a05 */
[----:B------:R-:W-:Y:S01]  /*3230*/  ISETP.GT.U32.AND P6, PT, R5, R94, PT ;  /* 0x0000005e0500720c */ /* 0x000fe20003fc4070 */
[----:B------:R-:W-:Y:S02]  /*3240*/  VIADD R57, R53, 0xdc ;  /* 0x000000dc35397836 */ /* 0x000fe40000000000 */
[--C-:B------:R-:W-:Y:S02]  /*3250*/  @!P0 IMAD.IADD R92, R92, 0x1, -R5.reuse ;  /* 0x000000015c5c8824 */ /* 0x100fe400078e0a05 */
[----:B------:R-:W-:Y:S01]  /*3260*/  @!P4 IMAD.MOV R82, RZ, RZ, -R82 ;  /* 0x000000ffff52c224 */ /* 0x000fe200078e0a52 */
[----:B------:R-:W-:Y:S01]  /*3270*/  ISETP.GE.AND P4, PT, R49, RZ, PT ;  /* 0x000000ff3100720c */ /* 0x000fe20003f86270 */
[----:B------:R-:W-:Y:S01]  /*3280*/  @!P1 IMAD.IADD R84, R84, 0x1, -R5 ;  /* 0x0000000154549824 */ /* 0x000fe200078e0a05 */
[----:B------:R-:W-:Y:S01]  /*3290*/  ISETP.GT.U32.AND P0, PT, R5, R92, PT ;  /* 0x0000005c0500720c */ /* 0x000fe20003f04070 */
[----:B------:R-:W-:Y:S01]  /*32a0*/  IMAD.MOV R49, RZ, RZ, -R47 ;  /* 0x000000ffff317224 */ /* 0x000fe200078e0a2f */
[----:B------:R-:W-:Y:S01]  /*32b0*/  ISETP.GE.AND P1, PT, R50, RZ, PT ;  /* 0x000000ff3200720c */ /* 0x000fe20003f26270 */
[----:B------:R-:W-:Y:S01]  /*32c0*/  VIADD R59, R53, 0xbc ;  /* 0x000000bc353b7836 */ /* 0x000fe20000000000 */
[----:B------:R-:W-:Y:S01]  /*32d0*/  IABS R50, R57 ;  /* 0x0000003900327213 */ /* 0x000fe20000000000 */
[----:B------:R-:W-:-:S02]  /*32e0*/  @!P6 IMAD.IADD R94, R94, 0x1, -R5 ;  /* 0x000000015e5ee824 */ /* 0x000fc400078e0a05 */
[----:B------:R-:W-:-:S03]  /*32f0*/  IMAD.HI.U32 R44, R7, R48, RZ ;  /* 0x00000030072c7227 */ /* 0x000fc600078e00ff */
[C---:B------:R-:W-:Y:S01]  /*3300*/  ISETP.GT.U32.AND P6, PT, R5.reuse, R94, PT ;  /* 0x0000005e0500720c */ /* 0x040fe20003fc4070 */
[----:B------:R-:W-:Y:S02]  /*3310*/  IMAD R96, R5, R49, R96 ;  /* 0x0000003105607224 */ /* 0x000fe400078e0260 */
[----:B------:R-:W-:Y:S01]  /*3320*/  @!P2 IMAD.MOV R80, RZ, RZ, -R80 ;  /* 0x000000ffff50a224 */ /* 0x000fe200078e0a50 */
[----:B------:R-:W-:Y:S01]  /*3330*/  ISETP.GE.AND P2, PT, R52, RZ, PT ;  /* 0x000000ff3400720c */ /* 0x000fe20003f46270 */
[----:B------:R-:W-:Y:S01]  /*3340*/  IMAD.MOV R44, RZ, RZ, -R44 ;  /* 0x000000ffff2c7224 */ /* 0x000fe200078e0a2c */
[----:B------:R-:W-:Y:S01]  /*3350*/  IABS R52, R59 ;  /* 0x0000003b00347213 */ /* 0x000fe20000000000 */
[----:B------:R-:W-:-:S04]  /*3360*/  IMAD.HI.U32 R46, R7, R50, RZ ;  /* 0x00000032072e7227 */ /* 0x000fc800078e00ff */
[----:B------:R-:W-:Y:S01]  /*3370*/  @!P0 IMAD.IADD R92, R92, 0x1, -R5 ;  /* 0x000000015c5c8824 */ /* 0x000fe200078e0a05 */
[C---:B------:R-:W-:Y:S01]  /*3380*/  ISETP.GT.U32.AND P0, PT, R5.reuse, R96, PT ;  /* 0x000000600500720c */ /* 0x040fe20003f04070 */
[----:B------:R-:W-:Y:S02]  /*3390*/  IMAD R44, R5, R44, R48 ;  /* 0x0000002c052c7224 */ /* 0x000fe400078e0230 */
[----:B------:R-:W-:Y:S02]  /*33a0*/  IMAD.MOV R46, RZ, RZ, -R46 ;  /* 0x000000ffff2e7224 */ /* 0x000fe400078e0a2e */
[----:B------:R-:W-:Y:S02]  /*33b0*/  VIADD R61, R53, 0x9c ;  /* 0x0000009c353d7836 */ /* 0x000fe40000000000 */
[----:B------:R-:W-:-:S04]  /*33c0*/  IMAD.HI.U32 R47, R7, R52, RZ ;  /* 0x00000034072f7227 */ /* 0x000fc800078e00ff */
[----:B------:R-:W-:Y:S01]  /*33d0*/  @!P6 IMAD.IADD R94, R94, 0x1, -R5 ;  /* 0x000000015e5ee824 */ /* 0x000fe200078e0a05 */
[C---:B------:R-:W-:Y:S01]  /*33e0*/  ISETP.GT.U32.AND P6, PT, R5.reuse, R44, PT ;  /* 0x0000002c0500720c */ /* 0x040fe20003fc4070 */
[----:B------:R-:W-:Y:S01]  /*33f0*/  IMAD R46, R5, R46, R50 ;  /* 0x0000002e052e7224 */ /* 0x000fe200078e0232 */
[----:B------:R-:W-:Y:S01]  /*3400*/  IABS R50, R61 ;  /* 0x0000003d00327213 */ /* 0x000fe20000000000 */
[----:B------:R-:W-:Y:S02]  /*3410*/  IMAD.MOV R47, RZ, RZ, -R47 ;  /* 0x000000ffff2f7224 */ /* 0x000fe400078e0a2f */
[----:B------:R-:W-:Y:S02]  /*3420*/  VIADD R63, R53, 0x7c ;  /* 0x0000007c353f7836 */ /* 0x000fe40000000000 */
[----:B------:R-:W-:Y:S02]  /*3430*/  IMAD R48, R5, R47, R52 ;  /* 0x0000002f05307224 */ /* 0x000fe400078e0234 */
[----:B------:R-:W-:Y:S01]  /*3440*/  IMAD.HI.U32 R47, R7, R50, RZ ;  /* 0x00000032072f7227 */ /* 0x000fe200078e00ff */
[----:B------:R-:W-:-:S03]  /*3450*/  IABS R52, R63 ;  /* 0x0000003f00347213 */ /* 0x000fc60000000000 */
[----:B------:R-:W-:Y:S01]  /*3460*/  @!P0 IMAD.IADD R96, R96, 0x1, -R5 ;  /* 0x0000000160608824 */ /* 0x000fe200078e0a05 */
[C---:B------:R-:W-:Y:S01]  /*3470*/  ISETP.GT.U32.AND P0, PT, R5.reuse, R46, PT ;  /* 0x0000002e0500720c */ /* 0x040fe20003f04070 */
[----:B------:R-:W-:Y:S02]  /*3480*/  IMAD.MOV R47, RZ, RZ, -R47 ;  /* 0x000000ffff2f7224 */ /* 0x000fe400078e0a2f */
[----:B------:R-:W-:Y:S01]  /*3490*/  @!P6 IMAD.IADD R44, R44, 0x1, -R5 ;  /* 0x000000012c2ce824 */ /* 0x000fe200078e0a05 */
[C---:B------:R-:W-:Y:S01]  /*34a0*/  ISETP.GT.U32.AND P6, PT, R5.reuse, R48, PT ;  /* 0x000000300500720c */ /* 0x040fe20003fc4070 */
[----:B------:R-:W-:Y:S02]  /*34b0*/  IMAD R50, R5, R47, R50 ;  /* 0x0000002f05327224 */ /* 0x000fe400078e0232 */
[----:B------:R-:W-:-:S04]  /*34c0*/  IMAD.HI.U32 R47, R7, R52, RZ ;  /* 0x00000034072f7227 */ /* 0x000fc800078e00ff */
[----:B------:R-:W-:Y:S02]  /*34d0*/  IMAD.MOV R47, RZ, RZ, -R47 ;  /* 0x000000ffff2f7224 */ /* 0x000fe400078e0a2f */
[--C-:B------:R-:W-:Y:S01]  /*34e0*/  @!P0 IMAD.IADD R46, R46, 0x1, -R5.reuse ;  /* 0x000000012e2e8824 */ /* 0x100fe200078e0a05 */
[C---:B------:R-:W-:Y:S01]  /*34f0*/  ISETP.GT.U32.AND P0, PT, R5.reuse, R50, PT ;  /* 0x000000320500720c */ /* 0x040fe20003f04070 */
[----:B------:R-:W-:Y:S02]  /*3500*/  IMAD R52, R5, R47, R52 ;  /* 0x0000002f05347224 */ /* 0x000fe400078e0234 */
[----:B------:R-:W-:Y:S02]  /*3510*/  VIADD R65, R53, 0x5c ;  /* 0x0000005c35417836 */ /* 0x000fe40000000000 */
[----:B------:R-:W-:Y:S01]  /*3520*/  @!P6 IMAD.IADD R48, R48, 0x1, -R5 ;  /* 0x000000013030e824 */ /* 0x000fe200078e0a05 */
[----:B------:R-:W-:Y:S01]  /*3530*/  ISETP.GT.U32.AND P6, PT, R5, R52, PT ;  /* 0x000000340500720c */ /* 0x000fe20003fc4070 */
[C---:B------:R-:W-:Y:S01]  /*3540*/  VIADD R67, R53.reuse, 0x3c ;  /* 0x0000003c35437836 */ /* 0x040fe20000000000 */
[----:B------:R-:W-:Y:S01]  /*3550*/  IABS R54, R65 ;  /* 0x0000004100367213 */ /* 0x000fe20000000000 */
[----:B------:R-:W-:-:S02]  /*3560*/  VIADD R53, R53, 0x1c ;  /* 0x0000001c35357836 */ /* 0x000fc40000000000 */
[----:B------:R-:W-:Y:S01]  /*3570*/  IMAD.MOV.U32 R86, RZ, RZ, R84 ;  /* 0x000000ffff567224 */ /* 0x000fe200078e0054 */
[----:B------:R-:W-:Y:S01]  /*3580*/  IABS R68, R67 ;  /* 0x0000004300447213 */ /* 0x000fe20000000000 */
[----:B------:R-:W-:Y:S01]  /*3590*/  @!P0 IMAD.IADD R50, R50, 0x1, -R5 ;  /* 0x0000000132328824 */ /* 0x000fe200078e0a05 */
[----:B------:R-:W-:Y:S01]  /*35a0*/  ISETP.GT.U32.AND P0, PT, R5, R96, PT ;  /* 0x000000600500720c */ /* 0x000fe20003f04070 */
[----:B------:R-:W-:Y:S01]  /*35b0*/  IMAD.HI.U32 R49, R7, R54, RZ ;  /* 0x0000003607317227 */ /* 0x000fe200078e00ff */
[----:B------:R-:W-:-:S03]  /*35c0*/  IABS R98, R53 ;  /* 0x0000003500627213 */ /* 0x000fc60000000000 */
[----:B------:R-:W-:Y:S01]  /*35d0*/  @!P5 IMAD.MOV R86, RZ, RZ, -R86 ;  /* 0x000000ffff56d224 */ /* 0x000fe200078e0a56 */
[C---:B------:R-:W-:Y:S01]  /*35e0*/  ISETP.GT.U32.AND P5, PT, R5.reuse, R46, PT ;  /* 0x0000002e0500720c */ /* 0x040fe20003fa4070 */
[----:B------:R-:W-:Y:S02]  /*35f0*/  IMAD.MOV R49, RZ, RZ, -R49 ;  /* 0x000000ffff317224 */ /* 0x000fe400078e0a31 */
[----:B------:R-:W-:Y:S02]  /*3600*/  @!P6 IMAD.IADD R52, R52, 0x1, -R5 ;  /* 0x000000013434e824 */ /* 0x000fe400078e0a05 */
[----:B------:R-:W-:Y:S01]  /*3610*/  @!P4 IMAD.MOV R92, RZ, RZ, -R92 ;  /* 0x000000ffff5cc224 */ /* 0x000fe200078e0a5c */
[----:B------:R-:W-:Y:S01]  /*3620*/  ISETP.GT.U32.AND P4, PT, R5, R50, PT ;  /* 0x000000320500720c */ /* 0x000fe20003f84070 */
[----:B------:R-:W-:Y:S01]  /*3630*/  IMAD.HI.U32 R51, R7, R68, RZ ;  /* 0x0000004407337227 */ /* 0x000fe200078e00ff */
[----:B------:R-:W-:-:S03]  /*3640*/  ISETP.GT.U32.AND P6, PT, R5, R52, PT ;  /* 0x000000340500720c */ /* 0x000fc60003fc4070 */
[----:B------:R-:W-:-:S04]  /*3650*/  IMAD.HI.U32 R47, R7, R98, RZ ;  /* 0x00000062072f7227 */ /* 0x000fc800078e00ff */
[----:B------:R-:W-:Y:S01]  /*3660*/  @!P3 IMAD.MOV R88, RZ, RZ, -R88 ;  /* 0x000000ffff58b224 */ /* 0x000fe200078e0a58 */
[C---:B------:R-:W-:Y:S01]  /*3670*/  ISETP.GT.U32.AND P3, PT, R5.reuse, R44, PT ;  /* 0x0000002c0500720c */ /* 0x040fe20003f64070 */
[----:B------:R-:W-:Y:S02]  /*3680*/  IMAD R54, R5, R49, R54 ;  /* 0x0000003105367224 */ /* 0x000fe400078e0236 */
[----:B------:R-:W-:Y:S02]  /*3690*/  IMAD.MOV R51, RZ, RZ, -R51 ;  /* 0x000000ffff337224 */ /* 0x000fe400078e0a33 */
[----:B------:R-:W-:-:S04]  /*36a0*/  IMAD.HI.U32 R7, R7, R100, RZ ;  /* 0x0000006407077227 */ /* 0x000fc800078e00ff */
[----:B------:R-:W-:Y:S02]  /*36b0*/  IMAD.MOV R47, RZ, RZ, -R47 ;  /* 0x000000ffff2f7224 */ /* 0x000fe400078e0a2f */
[----:B------:R-:W-:Y:S01]  /*36c0*/  @!P0 IMAD.IADD R96, R96, 0x1, -R5 ;  /* 0x0000000160608824 */ /* 0x000fe200078e0a05 */
[C---:B------:R-:W-:Y:S01]  /*36d0*/  ISETP.GT.U32.AND P0, PT, R5.reuse, R54, PT ;  /* 0x000000360500720c */ /* 0x040fe20003f04070 */
[C---:B------:R-:W-:Y:S02]  /*36e0*/  IMAD R68, R5.reuse, R51, R68 ;  /* 0x0000003305447224 */ /* 0x040fe400078e0244 */
[----:B------:R-:W-:Y:S02]  /*36f0*/  IMAD.MOV R7, RZ, RZ, -R7 ;  /* 0x000000ffff077224 */ /* 0x000fe400078e0a07 */
[C---:B------:R-:W-:Y:S02]  /*3700*/  IMAD R84, R5.reuse, R47, R98 ;  /* 0x0000002f05547224 */ /* 0x040fe400078e0262 */
[--C-:B------:R-:W-:Y:S01]  /*3710*/  @!P5 IMAD.IADD R46, R46, 0x1, -R5.reuse ;  /* 0x000000012e2ed824 */ /* 0x100fe200078e0a05 */
[C---:B------:R-:W-:Y:S01]  /*3720*/  ISETP.GT.U32.AND P5, PT, R5.reuse, R68, PT ;  /* 0x000000440500720c */ /* 0x040fe20003fa4070 */
[C---:B------:R-:W-:Y:S01]  /*3730*/  IMAD R98, R5.reuse, R7, R100 ;  /* 0x0000000705627224 */ /* 0x040fe200078e0264 */
[----:B------:R-:W-:Y:S01]  /*3740*/  CS2R R100, SRZ ;  /* 0x0000000000647805 */ /* 0x000fe2000001ff00 */
[--C-:B------:R-:W-:Y:S01]  /*3750*/  @!P4 IMAD.IADD R50, R50, 0x1, -R5.reuse ;  /* 0x000000013232c824 */ /* 0x100fe200078e0a05 */
[C---:B------:R-:W-:Y:S01]  /*3760*/  ISETP.GT.U32.AND P4, PT, R5.reuse, R84, PT ;  /* 0x000000540500720c */ /* 0x040fe20003f84070 */
[----:B------:R-:W-:Y:S01]  /*3770*/  @!P2 IMAD.MOV R90, RZ, RZ, -R90 ;  /* 0x000000ffff5aa224 */ /* 0x000fe200078e0a5a */
[----:B------:R-:W-:Y:S01]  /*3780*/  ISETP.GT.U32.AND P2, PT, R5, R48, PT ;  /* 0x000000300500720c */ /* 0x000fe20003f44070 */
[--C-:B------:R-:W-:Y:S01]  /*3790*/  @!P3 IMAD.IADD R44, R44, 0x1, -R5.reuse ;  /* 0x000000012c2cb824 */ /* 0x100fe200078e0a05 */
[----:B------:R-:W-:Y:S01]  /*37a0*/  ISETP.GE.AND P3, PT, R69, RZ, PT ;  /* 0x000000ff4500720c */ /* 0x000fe20003f66270 */
[--C-:B------:R-:W-:Y:S01]  /*37b0*/  @!P6 IMAD.IADD R52, R52, 0x1, -R5.reuse ;  /* 0x000000013434e824 */ /* 0x100fe200078e0a05 */
[----:B------:R-:W-:Y:S01]  /*37c0*/  ISETP.GT.U32.AND P6, PT, R5, R98, PT ;  /* 0x000000620500720c */ /* 0x000fe20003fc4070 */
[----:B------:R-:W-:Y:S01]  /*37d0*/  @!P0 IMAD.IADD R54, R54, 0x1, -R5 ;  /* 0x0000000136368824 */ /* 0x000fe200078e0a05 */
[----:B------:R-:W-:Y:S01]  /*37e0*/  ISETP.GE.AND P0, PT, R57, RZ, PT ;  /* 0x000000ff3900720c */ /* 0x000fe20003f06270 */
[----:B------:R-:W-:-:S02]  /*37f0*/  @!P1 IMAD.MOV R94, RZ, RZ, -R94 ;  /* 0x000000ffff5e9224 */ /* 0x000fc400078e0a5e */
[--C-:B------:R-:W-:Y:S01]  /*3800*/  @!P5 IMAD.IADD R68, R68, 0x1, -R5.reuse ;  /* 0x000000014444d824 */ /* 0x100fe200078e0a05 */
[----:B------:R-:W-:Y:S01]  /*3810*/  ISETP.GT.U32.AND P1, PT, R5, R54, PT ;  /* 0x000000360500720c */ /* 0x000fe20003f24070 */
[--C-:B------:R-:W-:Y:S01]  /*3820*/  @!P4 IMAD.IADD R84, R84, 0x1, -R5.reuse ;  /* 0x000000015454c824 */ /* 0x100fe200078e0a05 */
[----:B------:R-:W-:Y:S01]  /*3830*/  ISETP.GE.AND P4, PT, R61, RZ, PT ;  /* 0x000000ff3d00720c */ /* 0x000fe20003f86270 */
[--C-:B------:R-:W-:Y:S01]  /*3840*/  @!P2 IMAD.IADD R48, R48, 0x1, -R5.reuse ;  /* 0x000000013030a824 */ /* 0x100fe200078e0a05 */
[----:B------:R-:W-:Y:S01]  /*3850*/  ISETP.GE.AND P2, PT, R55, RZ, PT ;  /* 0x000000ff3700720c */ /* 0x000fe20003f46270 */
[----:B------:R-:W-:Y:S01]  /*3860*/  @!P3 IMAD.MOV R96, RZ, RZ, -R96 ;  /* 0x000000ffff60b224 */ /* 0x000fe200078e0a60 */
[----:B------:R-:W-:Y:S01]  /*3870*/  ISETP.GE.AND P3, PT, R59, RZ, PT ;  /* 0x000000ff3b00720c */ /* 0x000fe20003f66270 */
[--C-:B------:R-:W-:Y:S01]  /*3880*/  @!P6 IMAD.IADD R98, R98, 0x1, -R5.reuse ;  /* 0x000000016262e824 */ /* 0x100fe200078e0a05 */
[C---:B------:R-:W-:Y:S01]  /*3890*/  ISETP.GT.U32.AND P5, PT, R5.reuse, R68, PT ;  /* 0x000000440500720c */ /* 0x040fe20003fa4070 */
[----:B------:R-:W-:Y:S01]  /*38a0*/  @!P0 IMAD.MOV R46, RZ, RZ, -R46 ;  /* 0x000000ffff2e8224 */ /* 0x000fe200078e0a2e */
[----:B------:R-:W-:Y:S01]  /*38b0*/  ISETP.GT.U32.AND P6, PT, R5, R84, PT ;  /* 0x000000540500720c */ /* 0x000fe20003fc4070 */
[----:B--2---:R-:W-:Y:S01]  /*38c0*/  IMAD R193, R133, R144, RZ ;  /* 0x0000009085c17224 */ /* 0x004fe200078e02ff */
[----:B------:R-:W-:Y:S01]  /*38d0*/  ISETP.GT.U32.AND P0, PT, R5, R98, PT ;  /* 0x000000620500720c */ /* 0x000fe20003f04070 */
[--C-:B------:R-:W-:Y:S01]  /*38e0*/  @!P1 IMAD.IADD R54, R54, 0x1, -R5.reuse ;  /* 0x0000000136369824 */ /* 0x100fe200078e0a05 */
[----:B------:R-:W-:Y:S01]  /*38f0*/  LOP3.LUT P1, RZ, R184, 0x40, RZ, 0xc0, !PT ;  /* 0x00000040b8ff7812 */ /* 0x000fe2000782c0ff */
[----:B------:R-:W-:Y:S01]  /*3900*/  @!P4 IMAD.MOV R50, RZ, RZ, -R50 ;  /* 0x000000ffff32c224 */ /* 0x000fe200078e0a32 */
[----:B------:R-:W-:Y:S01]  /*3910*/  CS2R R132, SRZ ;  /* 0x0000000000847805 */ /* 0x000fe2000001ff00 */
[----:B------:R-:W-:Y:S01]  /*3920*/  @!P2 IMAD.MOV R44, RZ, RZ, -R44 ;  /* 0x000000ffff2ca224 */ /* 0x000fe200078e0a2c */
[----:B------:R-:W-:Y:S01]  /*3930*/  SEL R7, RZ, 0x90, !P1 ;  /* 0x00000090ff077807 */ /* 0x000fe20004800000 */
[----:B------:R-:W-:Y:S01]  /*3940*/  @!P3 IMAD.MOV R48, RZ, RZ, -R48 ;  /* 0x000000ffff30b224 */ /* 0x000fe200078e0a30 */
[----:B------:R-:W-:Y:S01]  /*3950*/  ISETP.GE.AND P2, PT, R63, RZ, PT ;  /* 0x000000ff3f00720c */ /* 0x000fe20003f46270 */
[--C-:B------:R-:W-:Y:S01]  /*3960*/  @!P5 IMAD.IADD R68, R68, 0x1, -R5.reuse ;  /* 0x000000014444d824 */ /* 0x100fe200078e0a05 */
[----:B------:R-:W-:Y:S01]  /*3970*/  ISETP.GE.AND P5, PT, R65, RZ, PT ;  /* 0x000000ff4100720c */ /* 0x000fe20003fa6270 */
[--C-:B------:R-:W-:Y:S01]  /*3980*/  @!P6 IMAD.IADD R84, R84, 0x1, -R5.reuse ;  /* 0x000000015454e824 */ /* 0x100fe200078e0a05 */
[----:B------:R-:W-:Y:S01]  /*3990*/  ISETP.GE.AND P3, PT, R67, RZ, PT ;  /* 0x000000ff4300720c */ /* 0x000fe20003f66270 */
[----:B------:R-:W-:Y:S01]  /*39a0*/  @!P0 IMAD.IADD R98, R98, 0x1, -R5 ;  /* 0x0000000162628824 */ /* 0x000fe200078e0a05 */
[----:B------:R-:W-:Y:S01]  /*39b0*/  ISETP.GE.AND P1, PT, R53, RZ, PT ;  /* 0x000000ff3500720c */ /* 0x000fe20003f26270 */
[-C--:B------:R-:W-:Y:S01]  /*39c0*/  IMAD R187, R187, R144.reuse, RZ ;  /* 0x00000090bbbb7224 */ /* 0x080fe200078e02ff */
[----:B------:R-:W-:Y:S01]  /*39d0*/  ISETP.GE.AND P6, PT, R6, RZ, PT ;  /* 0x000000ff0600720c */ /* 0x000fe20003fc6270 */
[----:B------:R-:W-:Y:S01]  /*39e0*/  IMAD R186, R186, R144, RZ ;  /* 0x00000090baba7224 */ /* 0x000fe200078e02ff */
[----:B------:R-:W-:-:S02]  /*39f0*/  ISETP.NE.AND P0, PT, R45, RZ, PT ;  /* 0x000000ff2d00720c */ /* 0x000fc40003f05270 */
[----:B------:R-:W-:Y:S01]  /*3a00*/  LOP3.LUT R5, RZ, R45, RZ, 0x33, !PT ;  /* 0x0000002dff057212 */ /* 0x000fe200078e33ff */
[----:B------:R-:W-:Y:S01]  /*3a10*/  @!P2 IMAD.MOV R52, RZ, RZ, -R52 ;  /* 0x000000ffff34a224 */ /* 0x000fe200078e0a34 */
[----:B------:R-:W-:Y:S01]  /*3a20*/  LOP3.LUT R2, R7, R2, RZ, 0x3c, !PT ;  /* 0x0000000207027212 */ /* 0x000fe200078e3cff */
[----:B------:R-:W-:Y:S01]  /*3a30*/  @!P5 IMAD.MOV R54, RZ, RZ, -R54 ;  /* 0x000000ffff36d224 */ /* 0x000fe200078e0a36 */
[C---:B------:R-:W-:Y:S01]  /*3a40*/  SEL R8, R5.reuse, R8, !P0 ;  /* 0x0000000805087207 */ /* 0x040fe20004000000 */
[----:B------:R-:W-:Y:S01]  /*3a50*/  @!P3 IMAD.MOV R68, RZ, RZ, -R68 ;  /* 0x000000ffff44b224 */ /* 0x000fe200078e0a44 */
[C---:B------:R-:W-:Y:S01]  /*3a60*/  SEL R9, R5.reuse, R9, !P0 ;  /* 0x0000000905097207 */ /* 0x040fe20004000000 */
[----:B------:R-:W-:Y:S01]  /*3a70*/  @!P1 IMAD.MOV R84, RZ, RZ, -R84 ;  /* 0x000000ffff549224 */ /* 0x000fe200078e0a54 */
[C---:B------:R-:W-:Y:S01]  /*3a80*/  SEL R10, R5.reuse, R10, !P0 ;  /* 0x0000000a050a7207 */ /* 0x040fe20004000000 */
[----:B------:R-:W-:Y:S01]  /*3a90*/  @!P6 IMAD.MOV R98, RZ, RZ, -R98 ;  /* 0x000000ffff62e224 */ /* 0x000fe200078e0a62 */
[C---:B------:R-:W-:Y:S01]  /*3aa0*/  SEL R11, R5.reuse, R11, !P0 ;  /* 0x0000000b050b7207 */ /* 0x040fe20004000000 */
[----:B------:R-:W-:Y:S01]  /*3ab0*/  IMAD R8, R8, UR5, RZ ;  /* 0x0000000508087c24 */ /* 0x000fe2000f8e02ff */
[----:B------:R-:W-:Y:S01]  /*3ac0*/  SEL R12, R5, R12, !P0 ;  /* 0x0000000c050c7207 */ /* 0x000fe20004000000 */
[----:B------:R-:W-:Y:S01]  /*3ad0*/  IMAD R9, R9, UR5, RZ ;  /* 0x0000000509097c24 */ /* 0x000fe2000f8e02ff */
[----:B------:R-:W-:Y:S01]  /*3ae0*/  SEL R13, R5, R13, !P0 ;  /* 0x0000000d050d7207 */ /* 0x000fe20004000000 */
[----:B------:R-:W-:Y:S01]  /*3af0*/  IMAD R11, R11, UR5, RZ ;  /* 0x000000050b0b7c24 */ /* 0x000fe2000f8e02ff */
[C---:B------:R-:W-:Y:S01]  /*3b00*/  SEL R14, R5.reuse, R14, !P0 ;  /* 0x0000000e050e7207 */ /* 0x040fe20004000000 */
        /* <DEDUP_REMOVED lines=111> */
[----:B------:R-:W-:Y:S01]  /*4200*/  LEA R188, P1, R4, UR6, 0x1 ;  /* 0x0000000604bc7c11 */ /* 0x000fe2000f8208ff */
[----:B------:R-:W-:Y:S01]  /*4210*/  IMAD R54, R54, UR5, RZ ;  /* 0x0000000536367c24 */ /* 0x000fe2000f8e02ff */
[C---:B------:R-:W-:Y:S01]  /*4220*/  SEL R84, R5.reuse, R84, !P0 ;  /* 0x0000005405547207 */ /* 0x040fe20004000000 */
[----:B------:R-:W-:Y:S01]  /*4230*/  IMAD R68, R68, UR5, RZ ;  /* 0x0000000544447c24 */ /* 0x000fe2000f8e02ff */
[----:B------:R-:W-:-:S02]  /*4240*/  SEL R5, R5, R98, !P0 ;  /* 0x0000006205057207 */ /* 0x000fc40004000000 */
[----:B------:R-:W-:Y:S02]  /*4250*/  CS2R R98, SRZ ;  /* 0x0000000000627805 */ /* 0x000fe4000001ff00 */
[----:B------:R-:W-:Y:S01]  /*4260*/  LEA.HI.X.SX32 R189, R4, UR7, 0x1, P1 ;  /* 0x0000000704bd7c11 */ /* 0x000fe200088f0eff */
[----:B------:R-:W-:Y:S01]  /*4270*/  ULDC.64 UR6, c[0x0][0x218] ;  /* 0x0000860000067ab9 */ /* 0x000fe20000000a00 */
[----:B------:R-:W-:Y:S01]  /*4280*/  IMAD R4, R10, UR5, RZ ;  /* 0x000000050a047c24 */ /* 0x000fe2000f8e02ff */
[----:B------:R-:W-:Y:S01]  /*4290*/  LEA R227, P6, R44, UR6, 0x1 ;  /* 0x000000062ce37c11 */ /* 0x000fe2000f8c08ff */
[----:B------:R-:W-:Y:S01]  /*42a0*/  IMAD R226, R5, UR5, RZ ;  /* 0x0000000505e27c24 */ /* 0x000fe2000f8e02ff */
[----:B------:R-:W-:Y:S01]  /*42b0*/  LEA R5, P5, R8, UR6, 0x1 ;  /* 0x0000000608057c11 */ /* 0x000fe2000f8a08ff */
[----:B------:R-:W-:Y:S01]  /*42c0*/  IMAD R84, R84, UR5, RZ ;  /* 0x0000000554547c24 */ /* 0x000fe2000f8e02ff */
[----:B------:R-:W-:Y:S01]  /*42d0*/  LEA.HI.X.SX32 R156, R44, UR7, 0x1, P6 ;  /* 0x000000072c9c7c11 */ /* 0x000fe2000b0f0eff */
[----:B------:R-:W-:Y:S01]  /*42e0*/  UMOV UR5, URZ ;  /* 0x0000003f00057c82 */ /* 0x000fe20008000000 */
[----:B------:R-:W-:Y:S01]  /*42f0*/  LEA R229, P2, R4, UR6, 0x1 ;  /* 0x0000000604e57c11 */ /* 0x000fe2000f8408ff */
[----:B------:R0:W-:Y:S01]  /*4300*/  STL [R1+0x48], R5 ;  /* 0x0000480501007387 */ /* 0x0001e20000100800 */
[----:B------:R-:W-:Y:S01]  /*4310*/  LEA R231, P4, R6, UR6, 0x1 ;  /* 0x0000000606e77c11 */ /* 0x000fe2000f8808ff */
[----:B------:R-:W-:Y:S01]  /*4320*/  UIADD3.64 UR12, UR4, UR12, URZ ;  /* 0x0000000c040c7297 */ /* 0x000fe2000fffe03f */
[----:B------:R-:W-:-:S02]  /*4330*/  LEA R7, P3, R9, UR6, 0x1 ;  /* 0x0000000609077c11 */ /* 0x000fc4000f8608ff */
[----:B------:R-:W-:Y:S02]  /*4340*/  LEA.HI.X.SX32 R228, R8, UR7, 0x1, P5 ;  /* 0x0000000708e47c11 */ /* 0x000fe4000a8f0eff */
[----:B------:R-:W-:Y:S02]  /*4350*/  LEA.HI.X.SX32 R6, R6, UR7, 0x1, P4 ;  /* 0x0000000706067c11 */ /* 0x000fe4000a0f0eff */
[----:B------:R-:W-:Y:S02]  /*4360*/  LEA.HI.X.SX32 R8, R9, UR7, 0x1, P3 ;  /* 0x0000000709087c11 */ /* 0x000fe400098f0eff */
[----:B0-----:R-:W-:Y:S02]  /*4370*/  LEA R5, P1, R11, UR6, 0x1 ;  /* 0x000000060b057c11 */ /* 0x001fe4000f8208ff */
[----:B------:R-:W-:Y:S02]  /*4380*/  LEA R233, P3, R15, UR6, 0x1 ;  /* 0x000000060fe97c11 */ /* 0x000fe4000f8608ff */
[----:B------:R-:W-:Y:S01]  /*4390*/  LEA R10, P0, R12, UR6, 0x1 ;  /* 0x000000060c0a7c11 */ /* 0x000fe2000f8008ff */
[----:B------:R0:W-:Y:S01]  /*43a0*/  STL [R1+0x4c], R5 ;  /* 0x00004c0501007387 */ /* 0x0001e20000100800 */
[----:B------:R-:W-:-:S02]  /*43b0*/  LEA.HI.X.SX32 R230, R11, UR7, 0x1, P1 ;  /* 0x000000070be67c11 */ /* 0x000fc400088f0eff */
[----:B------:R-:W-:Y:S02]  /*43c0*/  LEA.HI.X.SX32 R9, R15, UR7, 0x1, P3 ;  /* 0x000000070f097c11 */ /* 0x000fe400098f0eff */
[----:B------:R-:W-:Y:S02]  /*43d0*/  LEA.HI.X.SX32 R11, R12, UR7, 0x1, P0 ;  /* 0x000000070c0b7c11 */ /* 0x000fe400080f0eff */
[----:B------:R-:W-:Y:S02]  /*43e0*/  LEA R235, P0, R18, UR6, 0x1 ;  /* 0x0000000612eb7c11 */ /* 0x000fe4000f8008ff */
[----:B------:R-:W-:Y:S02]  /*43f0*/  LEA R13, P5, R46, UR6, 0x1 ;  /* 0x000000062e0d7c11 */ /* 0x000fe4000f8a08ff */
[----:B0-----:R-:W-:Y:S02]  /*4400*/  LEA R5, P6, R14, UR6, 0x1 ;  /* 0x000000060e057c11 */ /* 0x001fe4000f8c08ff */
[----:B------:R-:W-:-:S02]  /*4410*/  LEA.HI.X.SX32 R12, R18, UR7, 0x1, P0 ;  /* 0x00000007120c7c11 */ /* 0x000fc400080f0eff */
[----:B------:R-:W-:Y:S01]  /*4420*/  LEA.HI.X.SX32 R232, R14, UR7, 0x1, P6 ;  /* 0x000000070ee87c11 */ /* 0x000fe2000b0f0eff */
[----:B------:R0:W-:Y:S01]  /*4430*/  STL [R1+0x50], R5 ;  /* 0x0000500501007387 */ /* 0x0001e20000100800 */
[----:B------:R-:W-:Y:S02]  /*4440*/  LEA.HI.X.SX32 R14, R46, UR7, 0x1, P5 ;  /* 0x000000072e0e7c11 */ /* 0x000fe4000a8f0eff */
[----:B------:R-:W-:Y:S02]  /*4450*/  LEA R237, P5, R21, UR6, 0x1 ;  /* 0x0000000615ed7c11 */ /* 0x000fe4000f8a08ff */
[----:B------:R-:W-:Y:S02]  /*4460*/  LEA R16, P1, R17, UR6, 0x1 ;  /* 0x0000000611107c11 */ /* 0x000fe4000f8208ff */
[----:B------:R-:W-:Y:S02]  /*4470*/  LEA.HI.X.SX32 R15, R21, UR7, 0x1, P5 ;  /* 0x00000007150f7c11 */ /* 0x000fe4000a8f0eff */
[----:B------:R-:W-:-:S02]  /*4480*/  LEA.HI.X.SX32 R17, R17, UR7, 0x1, P1 ;  /* 0x0000000711117c11 */ /* 0x000fc400088f0eff */
[----:B0-----:R-:W-:Y:S02]  /*4490*/  LEA.HI.X.SX32 R5, R4, UR7, 0x1, P2 ;  /* 0x0000000704057c11 */ /* 0x001fe400090f0eff */
[----:B------:R-:W-:Y:S02]  /*44a0*/  LEA R4, P2, R234, UR6, 0x1 ;  /* 0x00000006ea047c11 */ /* 0x000fe4000f8408ff */
[C---:B------:R-:W-:Y:S02]  /*44b0*/  LEA R239, P1, R47.reuse, UR6, 0x1 ;  /* 0x000000062fef7c11 */ /* 0x040fe4000f8208ff */
[----:B------:R-:W-:Y:S01]  /*44c0*/  LEA R19, P6, R20, UR6, 0x1 ;  /* 0x0000000614137c11 */ /* 0x000fe2000f8c08ff */
[----:B------:R0:W-:Y:S01]  /*44d0*/  STL [R1+0x54], R4 ;  /* 0x0000540401007387 */ /* 0x0001e20000100800 */
[----:B------:R-:W-:Y:S02]  /*44e0*/  LEA.HI.X.SX32 R18, R47, UR7, 0x1, P1 ;  /* 0x000000072f127c11 */ /* 0x000fe400088f0eff */
[----:B------:R-:W-:-:S02]  /*44f0*/  CS2R R46, SRZ ;  /* 0x00000000002e7805 */ /* 0x000fc4000001ff00 */
        /* <DEDUP_REMOVED lines=9> */
[----:B------:R-:W-:Y:S02]  /*4590*/  CS2R R44, SRZ ;  /* 0x00000000002c7805 */ /* 0x000fe4000001ff00 */
[C---:B------:R-:W-:Y:S02]  /*45a0*/  LEA R243, P2, R50.reuse, UR6, 0x1 ;  /* 0x0000000632f37c11 */ /* 0x040fe4000f8408ff */
[----:B------:R-:W-:Y:S02]  /*45b0*/  LEA R153, P4, R25, UR6, 0x1 ;  /* 0x0000000619997c11 */ /* 0x000fe4000f8808ff */
[----:B------:R-:W-:-:S02]  /*45c0*/  LEA.HI.X.SX32 R152, R50, UR7, 0x1, P2 ;  /* 0x0000000732987c11 */ /* 0x000fc400090f0eff */
[----:B------:R-:W-:Y:S02]  /*45d0*/  CS2R R50, SRZ ;  /* 0x0000000000327805 */ /* 0x000fe4000001ff00 */
[----:B------:R-:W-:Y:S02]  /*45e0*/  LEA.HI.X.SX32 R154, R25, UR7, 0x1, P4 ;  /* 0x00000007199a7c11 */ /* 0x000fe4000a0f0eff */
[C---:B0-----:R-:W-:Y:S02]  /*45f0*/  LEA R4, P3, R48.reuse, UR6, 0x1 ;  /* 0x0000000630047c11 */ /* 0x041fe4000f8608ff */
[----:B------:R-:W-:Y:S02]  /*4600*/  LEA R245, P4, R31, UR6, 0x1 ;  /* 0x000000061ff57c11 */ /* 0x000fe4000f8808ff */
[----:B------:R-:W-:Y:S01]  /*4610*/  LEA.HI.X.SX32 R238, R48, UR7, 0x1, P3 ;  /* 0x0000000730ee7c11 */ /* 0x000fe200098f0eff */
[----:B------:R0:W-:Y:S01]  /*4620*/  STL [R1+0x5c], R4 ;  /* 0x00005c0401007387 */ /* 0x0001e20000100800 */
[----:B------:R-:W-:-:S02]  /*4630*/  LEA R182, P3, R28, UR6, 0x1 ;  /* 0x000000061cb67c11 */ /* 0x000fc4000f8608ff */
[----:B------:R-:W-:Y:S02]  /*4640*/  CS2R R48, SRZ ;  /* 0x0000000000307805 */ /* 0x000fe4000001ff00 */
[----:B------:R-:W-:Y:S02]  /*4650*/  LEA.HI.X.SX32 R155, R31, UR7, 0x1, P4 ;  /* 0x000000071f9b7c11 */ /* 0x000fe4000a0f0eff */
[----:B------:R-:W-:Y:S02]  /*4660*/  LEA.HI.X.SX32 R183, R28, UR7, 0x1, P3 ;  /* 0x000000071cb77c11 */ /* 0x000fe400098f0eff */
[----:B------:R-:W-:Y:S02]  /*4670*/  LEA R247, P3, R34, UR6, 0x1 ;  /* 0x0000000622f77c11 */ /* 0x000fe4000f8608ff */
[----:B------:R-:W-:Y:S02]  /*4680*/  LOP3.LUT R187, R2, 0x40, RZ, 0x3c, !PT ;  /* 0x0000004002bb7812 */ /* 0x000fe400078e3cff */
[----:B0-----:R-:W-:-:S02]  /*4690*/  LEA R4, P0, R24, UR6, 0x1 ;  /* 0x0000000618047c11 */ /* 0x001fc4000f8008ff */
[----:B------:R-:W-:Y:S02]  /*46a0*/  LEA.HI.X.SX32 R157, R34, UR7, 0x1, P3 ;  /* 0x00000007229d7c11 */ /* 0x000fe400098f0eff */
[----:B------:R-:W-:Y:S01]  /*46b0*/  LEA.HI.X.SX32 R240, R24, UR7, 0x1, P0 ;  /* 0x0000000718f07c11 */ /* 0x000fe200080f0eff */
[----:B------:R0:W-:Y:S01]  /*46c0*/  STL [R1+0x60], R4 ;  /* 0x0000600401007387 */ /* 0x0001e20000100800 */
[----:B------:R-:W-:Y:S02]  /*46d0*/  LEA R158, P0, R30, UR6, 0x1 ;  /* 0x000000061e9e7c11 */ /* 0x000fe4000f8008ff */
[----:B------:R-:W-:Y:S02]  /*46e0*/  CS2R R24, SRZ ;  /* 0x0000000000187805 */ /* 0x000fe4000001ff00 */
[----:B------:R-:W-:Y:S02]  /*46f0*/  LOP3.LUT R186, R2, 0x60, RZ, 0x3c, !PT ;  /* 0x0000006002ba7812 */ /* 0x000fe400078e3cff */
[----:B------:R-:W-:-:S02]  /*4700*/  LEA.HI.X.SX32 R159, R30, UR7, 0x1, P0 ;  /* 0x000000071e9f7c11 */ /* 0x000fc400080f0eff */
[----:B------:R-:W-:Y:S02]  /*4710*/  CS2R R30, SRZ ;  /* 0x00000000001e7805 */ /* 0x000fe4000001ff00 */
[C---:B------:R-:W-:Y:S02]  /*4720*/  LEA R249, P0, R36.reuse, UR6, 0x1 ;  /* 0x0000000624f97c11 */ /* 0x040fe4000f8008ff */
[C---:B0-----:R-:W-:Y:S02]  /*4730*/  LEA R4, P5, R27.reuse, UR6, 0x1 ;  /* 0x000000061b047c11 */ /* 0x041fe4000f8a08ff */
[----:B------:R-:W-:Y:S02]  /*4740*/  LEA.HI.X.SX32 R160, R36, UR7, 0x1, P0 ;  /* 0x0000000724a07c11 */ /* 0x000fe400080f0eff */
[----:B------:R-:W-:Y:S01]  /*4750*/  LEA.HI.X.SX32 R242, R27, UR7, 0x1, P5 ;  /* 0x000000071bf27c11 */ /* 0x000fe2000a8f0eff */
[----:B------:R0:W-:Y:S01]  /*4760*/  STL [R1+0x64], R4 ;  /* 0x0000640401007387 */ /* 0x0001e20000100800 */
[----:B------:R-:W-:-:S02]  /*4770*/  LEA R161, P5, R33, UR6, 0x1 ;  /* 0x0000000621a17c11 */ /* 0x000fc4000f8a08ff */
[----:B------:R-:W-:Y:S02]  /*4780*/  CS2R R26, SRZ ;  /* 0x00000000001a7805 */ /* 0x000fe4000001ff00 */
[----:B------:R-:W-:Y:S02]  /*4790*/  LEA.HI.X.SX32 R162, R33, UR7, 0x1, P5 ;  /* 0x0000000721a27c11 */ /* 0x000fe4000a8f0eff */
[----:B------:R-:W-:Y:S02]  /*47a0*/  LEA R251, P5, R39, UR6, 0x1 ;  /* 0x0000000627fb7c11 */ /* 0x000fe4000f8a08ff */
[----:B0-----:R-:W-:-:S04]  /*47b0*/  LEA R4, P1, R29, UR6, 0x1 ;  /* 0x000000061d047c11 */ /* 0x001fc8000f8208ff */
[----:B------:R-:W-:Y:S01]  /*47c0*/  LEA.HI.X.SX32 R244, R29, UR7, 0x1, P1 ;  /* 0x000000071df47c11 */ /* 0x000fe200088f0eff */
[----:B------:R0:W-:Y:S01]  /*47d0*/  STL [R1+0x68], R4 ;  /* 0x0000680401007387 */ /* 0x0001e20000100800 */
[C---:B------:R-:W-:Y:S02]  /*47e0*/  LEA R164, P1, R52.reuse, UR6, 0x1 ;  /* 0x0000000634a47c11 */ /* 0x040fe4000f8208ff */
[----:B------:R-:W-:Y:S02]  /*47f0*/  CS2R R28, SRZ ;  /* 0x00000000001c7805 */ /* 0x000fe4000001ff00 */
[----:B------:R-:W-:Y:S02]  /*4800*/  LEA.HI.X.SX32 R165, R52, UR7, 0x1, P1 ;  /* 0x0000000734a57c11 */ /* 0x000fe400088f0eff */
[----:B------:R-:W-:Y:S02]  /*4810*/  CS2R R52, SRZ ;  /* 0x0000000000347805 */ /* 0x000fe4000001ff00 */
[----:B------:R-:W-:-:S02]  /*4820*/  LEA R163, P1, R42, UR6, 0x1 ;  /* 0x000000062aa37c11 */ /* 0x000fc4000f8208ff */
[----:B0-----:R-:W-:-:S04]  /*4830*/  LEA R4, P6, R32, UR6, 0x1 ;  /* 0x0000000620047c11 */ /* 0x001fc8000f8c08ff */
[----:B------:R-:W-:Y:S01]  /*4840*/  LEA.HI.X.SX32 R246, R32, UR7, 0x1, P6 ;  /* 0x0000000720f67c11 */ /* 0x000fe2000b0f0eff */
[----:B------:R0:W-:Y:S01]  /*4850*/  STL [R1+0x6c], R4 ;  /* 0x00006c0401007387 */ /* 0x0001e20000100800 */
[C---:B------:R-:W-:Y:S02]  /*4860*/  LEA R167, P6, R38.reuse, UR6, 0x1 ;  /* 0x0000000626a77c11 */ /* 0x040fe4000f8c08ff */
        /* <DEDUP_REMOVED lines=19> */
[----:B------:R-:W-:Y:S01]  /*49a0*/  CS2R R40, SRZ ;  /* 0x0000000000287805 */ /* 0x000fe2000001ff00 */
[----:B------:R1:W-:Y:S01]  /*49b0*/  STL [R1], R163 ;  /* 0x000000a301007387 */ /* 0x0003e20000100800 */
[----:B------:R-:W-:Y:S02]  /*49c0*/  LEA.HI.X.SX32 R176, R60, UR7, 0x1, P3 ;  /* 0x000000073cb07c11 */ /* 0x000fe400098f0eff */
[----:B------:R-:W-:Y:S02]  /*49d0*/  CS2R R60, SRZ ;  /* 0x00000000003c7805 */ /* 0x000fe4000001ff00 */
[----:B0-----:R-:W-:-:S02]  /*49e0*/  LEA R4, P0, R54, UR6, 0x1 ;  /* 0x0000000636047c11 */ /* 0x001fc4000f8008ff */
[----:B-1----:R-:W-:-:S03]  /*49f0*/  LEA.HI.X.SX32 R163, R39, UR7, 0x1, P5 ;  /* 0x0000000727a37c11 */ /* 0x002fc6000a8f0eff */
[----:B------:R0:W-:Y:S01]  /*4a00*/  STL [R1+0x7c], R4 ;  /* 0x00007c0401007387 */ /* 0x0001e20000100800 */
[----:B------:R-:W-:-:S03]  /*4a10*/  CS2R R38, SRZ ;  /* 0x0000000000267805 */ /* 0x000fc6000001ff00 */
[----:B------:R1:W-:Y:S01]  /*4a20*/  STL [R1+0x8], R166 ;  /* 0x000008a601007387 */ /* 0x0003e20000100800 */
[----:B0-----:R-:W-:Y:S02]  /*4a30*/  LEA R4, P5, R58, UR6, 0x1 ;  /* 0x000000063a047c11 */ /* 0x001fe4000f8a08ff */
[----:B-1----:R-:W-:-:S03]  /*4a40*/  LEA.HI.X.SX32 R166, R42, UR7, 0x1, P1 ;  /* 0x000000072aa67c11 */ /* 0x002fc600088f0eff */
[----:B------:R0:W-:Y:S01]  /*4a50*/  STL [R1+0x80], R4 ;  /* 0x0000800401007387 */ /* 0x0001e20000100800 */
[----:B------:R-:W-:Y:S02]  /*4a60*/  LEA R169, P1, R64, UR6, 0x1 ;  /* 0x0000000640a97c11 */ /* 0x000fe4000f8208ff */
[----:B------:R-:W-:Y:S02]  /*4a70*/  CS2R R42, SRZ ;  /* 0x00000000002a7805 */ /* 0x000fe4000001ff00 */
[----:B0-----:R-:W-:-:S05]  /*4a80*/  LEA R4, P2, R62, UR6, 0x1 ;  /* 0x000000063e047c11 */ /* 0x001fca000f8408ff */
[----:B------:R0:W-:Y:S04]  /*4a90*/  STL [R1+0x10], R4 ;  /* 0x0000100401007387 */ /* 0x0001e80000100800 */
[----:B------:R1:W-:Y:S01]  /*4aa0*/  STL [R1+0x84], R169 ;  /* 0x000084a901007387 */ /* 0x0003e20000100800 */
[----:B0-----:R-:W-:Y:S02]  /*4ab0*/  LEA.HI.X.SX32 R4, R54, UR7, 0x1, P0 ;  /* 0x0000000736047c11 */ /* 0x001fe400080f0eff */
[----:B------:R-:W-:Y:S02]  /*4ac0*/  CS2R R54, SRZ ;  /* 0x0000000000367805 */ /* 0x000fe4000001ff00 */
[----:B------:R-:W-:Y:S02]  /*4ad0*/  LEA R217, P0, R66, UR6, 0x1 ;  /* 0x0000000642d97c11 */ /* 0x000fe4000f8008ff */
[----:B-1----:R-:W-:Y:S01]  /*4ae0*/  LEA.HI.X.SX32 R169, R56, UR7, 0x1, P6 ;  /* 0x0000000738a97c11 */ /* 0x002fe2000b0f0eff */
[----:B------:R0:W-:Y:S01]  /*4af0*/  STL [R1+0x4], R4 ;  /* 0x0000040401007387 */ /* 0x0001e20000100800 */
[----:B------:R-:W-:-:S02]  /*4b00*/  LEA R172, P6, R70, UR6, 0x1 ;  /* 0x0000000646ac7c11 */ /* 0x000fc4000f8c08ff */
[----:B------:R-:W-:Y:S02]  /*4b10*/  CS2R R56, SRZ ;  /* 0x0000000000387805 */ /* 0x000fe4000001ff00 */
[----:B------:R-:W-:Y:S02]  /*4b20*/  LEA.HI.X.SX32 R177, R66, UR7, 0x1, P0 ;  /* 0x0000000742b17c11 */ /* 0x000fe400080f0eff */
        /* <DEDUP_REMOVED lines=11> */
[----:B0-----:R-:W-:-:S04]  /*4be0*/  LEA R4, P3, R74, UR6, 0x1 ;  /* 0x000000064a047c11 */ /* 0x001fc8000f8608ff */
[----:B------:R-:W-:Y:S01]  /*4bf0*/  LEA.HI.X.SX32 R218, R74, UR7, 0x1, P3 ;  /* 0x000000074ada7c11 */ /* 0x000fe200098f0eff */
[----:B------:R0:W-:Y:S01]  /*4c00*/  STL [R1+0x20], R4 ;  /* 0x0000200401007387 */ /* 0x0001e20000100800 */
[----:B------:R-:W-:Y:S02]  /*4c10*/  LEA R179, P3, R88, UR6, 0x1 ;  /* 0x0000000658b37c11 */ /* 0x000fe4000f8608ff */
[----:B------:R-:W-:Y:S01]  /*4c20*/  CS2R R74, SRZ ;  /* 0x00000000004a7805 */ /* 0x000fe2000001ff00 */
[----:B------:R1:W-:Y:S01]  /*4c30*/  STL [R1+0x8c], R175 ;  /* 0x00008caf01007387 */ /* 0x0003e20000100800 */
[----:B0-----:R-:W-:Y:S02]  /*4c40*/  LEA.HI.X.SX32 R4, R64, UR7, 0x1, P1 ;  /* 0x0000000740047c11 */ /* 0x001fe400088f0eff */
[----:B------:R-:W-:Y:S02]  /*4c50*/  CS2R R64, SRZ ;  /* 0x0000000000407805 */ /* 0x000fe4000001ff00 */
[----:B------:R-:W-:-:S02]  /*4c60*/  LEA R219, P1, R78, UR6, 0x1 ;  /* 0x000000064edb7c11 */ /* 0x000fc4000f8208ff */
[----:B-1----:R-:W-:Y:S01]  /*4c70*/  LEA.HI.X.SX32 R175, R68, UR7, 0x1, P4 ;  /* 0x0000000744af7c11 */ /* 0x002fe2000a0f0eff */
[----:B------:R0:W-:Y:S01]  /*4c80*/  STL [R1+0x14], R4 ;  /* 0x0000140401007387 */ /* 0x0001e20000100800 */
[C---:B------:R-:W-:Y:S02]  /*4c90*/  LEA R178, P4, R82.reuse, UR6, 0x1 ;  /* 0x0000000652b27c11 */ /* 0x040fe4000f8808ff */
[----:B------:R-:W-:Y:S02]  /*4ca0*/  CS2R R68, SRZ ;  /* 0x0000000000447805 */ /* 0x000fe4000001ff00 */
[----:B------:R-:W-:Y:S02]  /*4cb0*/  LEA.HI.X.SX32 R185, R82, UR7, 0x1, P4 ;  /* 0x0000000752b97c11 */ /* 0x000fe4000a0f0eff */
        /* <DEDUP_REMOVED lines=12> */
[----:B------:R-:W-:Y:S02]  /*4d80*/  CS2R R72, SRZ ;  /* 0x0000000000487805 */ /* 0x000fe4000001ff00 */
[----:B0-----:R-:W-:-:S04]  /*4d90*/  LEA R4, P5, R86, UR6, 0x1 ;  /* 0x0000000656047c11 */ /* 0x001fc8000f8a08ff */
[----:B------:R-:W-:Y:S01]  /*4da0*/  LEA.HI.X.SX32 R222, R86, UR7, 0x1, P5 ;  /* 0x0000000756de7c11 */ /* 0x000fe2000a8f0eff */
[----:B------:R0:W-:Y:S01]  /*4db0*/  STL [R1+0x30], R4 ;  /* 0x0000300401007387 */ /* 0x0001e20000100800 */
[----:B------:R-:W-:-:S03]  /*4dc0*/  CS2R R86, SRZ ;  /* 0x0000000000567805 */ /* 0x000fc6000001ff00 */
[----:B------:R1:W-:Y:S01]  /*4dd0*/  STL [R1+0x94], R179 ;  /* 0x000094b301007387 */ /* 0x0003e20000100800 */
[----:B0-----:R-:W-:Y:S02]  /*4de0*/  LEA.HI.X.SX32 R4, R76, UR7, 0x1, P2 ;  /* 0x000000074c047c11 */ /* 0x001fe400090f0eff */
[----:B------:R-:W-:Y:S02]  /*4df0*/  CS2R R76, SRZ ;  /* 0x00000000004c7805 */ /* 0x000fe4000001ff00 */
[----:B------:R-:W-:Y:S02]  /*4e00*/  LEA R223, P2, R90, UR6, 0x1 ;  /* 0x000000065adf7c11 */ /* 0x000fe4000f8408ff */
[----:B-1----:R-:W-:Y:S01]  /*4e10*/  LEA.HI.X.SX32 R179, R78, UR7, 0x1, P1 ;  /* 0x000000074eb37c11 */ /* 0x002fe200088f0eff */
[----:B------:R0:W-:Y:S01]  /*4e20*/  STL [R1+0x24], R4 ;  /* 0x0000240401007387 */ /* 0x0001e20000100800 */
[----:B------:R-:W-:Y:S02]  /*4e30*/  LEA.HI.X.SX32 R214, R90, UR7, 0x1, P2 ;  /* 0x000000075ad67c11 */ /* 0x000fe400090f0eff */
[----:B------:R-:W-:-:S02]  /*4e40*/  CS2R R78, SRZ ;  /* 0x00000000004e7805 */ /* 0x000fc4000001ff00 */
[----:B------:R-:W-:Y:S02]  /*4e50*/  CS2R R90, SRZ ;  /* 0x00000000005a7805 */ /* 0x000fe4000001ff00 */
[----:B0-----:R-:W-:-:S04]  /*4e60*/  LEA R4, P1, R92, UR6, 0x1 ;  /* 0x000000065c047c11 */ /* 0x001fc8000f8208ff */
[----:B------:R-:W-:Y:S01]  /*4e70*/  LEA.HI.X.SX32 R224, R92, UR7, 0x1, P1 ;  /* 0x000000075ce07c11 */ /* 0x000fe200088f0eff */
[----:B------:R0:W-:Y:S01]  /*4e80*/  STL [R1+0x38], R4 ;  /* 0x0000380401007387 */ /* 0x0001e20000100800 */
[----:B------:R-:W-:-:S03]  /*4e90*/  CS2R R92, SRZ ;  /* 0x00000000005c7805 */ /* 0x000fc6000001ff00 */
[----:B------:R1:W-:Y:S04]  /*4ea0*/  STL [R1+0x98], R180 ;  /* 0x000098b401007387 */ /* 0x0003e80000100800 */
[----:B------:R2:W-:Y:S01]  /*4eb0*/  STL [R1+0x2c], R185 ;  /* 0x00002cb901007387 */ /* 0x0005e20000100800 */
[----:B0-----:R-:W-:Y:S02]  /*4ec0*/  LEA R4, P4, R96, UR6, 0x1 ;  /* 0x0000000660047c11 */ /* 0x001fe4000f8808ff */
[----:B-1----:R-:W-:-:S03]  /*4ed0*/  LEA.HI.X.SX32 R180, R84, UR7, 0x1, P6 ;  /* 0x0000000754b47c11 */ /* 0x002fc6000b0f0eff */
[----:B------:R0:W-:Y:S01]  /*4ee0*/  STL [R1+0x40], R4 ;  /* 0x0000400401007387 */ /* 0x0001e20000100800 */
[----:B------:R-:W-:Y:S02]  /*4ef0*/  LEA.HI.X.SX32 R225, R96, UR7, 0x1, P4 ;  /* 0x0000000760e17c11 */ /* 0x000fe4000a0f0eff */
[----:B------:R-:W-:Y:S02]  /*4f00*/  CS2R R84, SRZ ;  /* 0x0000000000547805 */ /* 0x000fe4000001ff00 */
[C---:B--2---:R-:W-:Y:S01]  /*4f10*/  LEA R185, P6, R226.reuse, UR6, 0x1 ;  /* 0x00000006e2b97c11 */ /* 0x044fe2000f8c08ff */
[----:B------:R-:W-:Y:S01]  /*4f20*/  USHF.R.U32.HI UR6, URZ, 0x4, UR8 ;  /* 0x000000043f067899 */ /* 0x000fe20008011608 */
[----:B------:R-:W-:Y:S02]  /*4f30*/  CS2R R96, SRZ ;  /* 0x0000000000607805 */ /* 0x000fe4000001ff00 */
[----:B------:R-:W-:Y:S01]  /*4f40*/  LEA.HI.X.SX32 R226, R226, UR7, 0x1, P6 ;  /* 0x00000007e2e27c11 */ /* 0x000fe2000b0f0eff */
[----:B------:R1:W-:Y:S01]  /*4f50*/  STL [R1+0x44], R185 ;  /* 0x000044b901007387 */ /* 0x0003e20000100800 */
[----:B------:R-:W-:Y:S01]  /*4f60*/  USGXT.U32 UR6, UR6, 0xe ;  /* 0x0000000e0606789a */ /* 0x000fe20008000000 */
[----:B0-----:R-:W-:-:S02]  /*4f70*/  LEA.HI.X.SX32 R4, R88, UR7, 0x1, P3 ;  /* 0x0000000758047c11 */ /* 0x001fc400098f0eff */
[----:B------:R-:W-:-:S03]  /*4f80*/  CS2R R88, SRZ ;  /* 0x0000000000587805 */ /* 0x000fc6000001ff00 */
[----:B------:R0:W-:Y:S01]  /*4f90*/  STL [R1+0x34], R4 ;  /* 0x0000340401007387 */ /* 0x0001e20000100800 */
[----:B-1----:R-:W1:Y:S01]  /*4fa0*/  LDC R185, c[0x0][0x23c] ;  /* 0x00008f00ffb97b82 */ /* 0x002e620000000800 */
[----:B0-----:R-:W-:Y:S02]  /*4fb0*/  LEA.HI.X.SX32 R4, R94, UR7, 0x1, P0 ;  /* 0x000000075e047c11 */ /* 0x001fe400080f0eff */
[----:B------:R-:W-:Y:S01]  /*4fc0*/  CS2R R94, SRZ ;  /* 0x00000000005e7805 */ /* 0x000fe2000001ff00 */
[----:B------:R-:W-:Y:S02]  /*4fd0*/  UMOV UR7, URZ ;  /* 0x0000003f00077c82 */ /* 0x000fe40008000000 */
[----:B------:R-:W-:Y:S01]  /*4fe0*/  UIADD3.64 UR14, UR6, -UR14, URZ ;  /* 0x8000000e060e7297 */ /* 0x000fe2000fffe03f */
[----:B------:R0:W-:Y:S02]  /*4ff0*/  STL [R1+0x3c], R4 ;  /* 0x00003c0401007387 */ /* 0x0001e40000100800 */
[----:B0-----:R-:W-:Y:S01]  /*5000*/  LOP3.LUT R4, R0, 0x14, RZ, 0xfc, !PT ;  /* 0x0000001400047812 */ /* 0x001fe200078efcff */
[----:B-1----:R-:W-:-:S02]  /*5010*/  IMAD.SHL.U32 R184, R185, 0x20, RZ ;  /* 0x00000020b9b87824 */ /* 0x002fc400078e00ff */
[----:B------:R-:W-:Y:S02]  /*5020*/  IMAD R185, R191, R185, RZ ;  /* 0x000000b9bfb97224 */ /* 0x000fe400078e02ff */
[-C--:B------:R-:W-:Y:S02]  /*5030*/  IMAD R192, R4, R144.reuse, RZ ;  /* 0x0000009004c07224 */ /* 0x080fe400078e02ff */
[-C--:B------:R-:W-:Y:S02]  /*5040*/  IMAD R4, R136, R144.reuse, RZ ;  /* 0x0000009088047224 */ /* 0x080fe400078e02ff */
[-C--:B------:R-:W-:Y:S02]  /*5050*/  IMAD R4, R139, R144.reuse, RZ ;  /* 0x000000908b047224 */ /* 0x080fe400078e02ff */
[-C--:B------:R-:W-:Y:S02]  /*5060*/  IMAD R4, R142, R144.reuse, RZ ;  /* 0x000000908e047224 */ /* 0x080fe400078e02ff */
[-C--:B------:R-:W-:Y:S01]  /*5070*/  IMAD R4, R190, R144.reuse, RZ ;  /* 0x00000090be047224 */ /* 0x080fe200078e02ff */
[----:B------:R-:W-:Y:S01]  /*5080*/  SHF.R.S32.HI R4, RZ, 0x1f, R185 ;  /* 0x0000001fff047819 */ /* 0x000fe200000114b9 */
[-C--:B------:R-:W-:Y:S01]  /*5090*/  IMAD R191, R134, R144.reuse, RZ ;  /* 0x0000009086bf7224 */ /* 0x080fe200078e02ff */
[----:B------:R-:W-:Y:S01]  /*50a0*/  LOP3.LUT R190, R2, 0x20, RZ, 0x3c, !PT ;  /* 0x0000002002be7812 */ /* 0x000fe200078e3cff */
[-C--:B------:R-:W-:Y:S01]  /*50b0*/  IMAD R191, R135, R144.reuse, RZ ;  /* 0x0000009087bf7224 */ /* 0x080fe200078e02ff */
[----:B------:R-:W-:Y:S01]  /*50c0*/  SHF.L.U64.HI R4, R185, 0x1, R4 ;  /* 0x00000001b9047819 */ /* 0x000fe20000010204 */
[-C--:B------:R-:W-:Y:S01]  /*50d0*/  IMAD R192, R137, R144.reuse, RZ ;  /* 0x0000009089c07224 */ /* 0x080fe200078e02ff */
[----:B------:R-:W-:Y:S01]  /*50e0*/  CS2R R134, SRZ ;  /* 0x0000000000867805 */ /* 0x000fe2000001ff00 */
        /* <DEDUP_REMOVED lines=8> */
[----:B------:R-:W-:Y:S01]  /*5170*/  IMAD R191, R0, R144, RZ ;  /* 0x0000009000bf7224 */ /* 0x000fe200078e02ff */
[----:B------:R-:W-:Y:S01]  /*5180*/  CS2R R144, SRZ ;  /* 0x0000000000907805 */ /* 0x000fe2000001ff00 */
[----:B------:R-:W-:-:S07]  /*5190*/  IMAD.SHL.U32 R185, R185, 0x2, RZ ;  /* 0x00000002b9b97824 */ /* 0x000fce00078e00ff */
.L_x_1:
[----:B------:R-:W0:Y:S01]  /*51a0*/  LDC R184, c[0x0][0x238] ;  /* 0x00008e00ffb87b82 */ /* 0x000e220000000800 */
[C---:B------:R-:W-:Y:S01]  /*51b0*/  ISETP.GE.AND P0, PT, R0.reuse, UR9, PT ;  /* 0x0000000900007c0c */ /* 0x040fe2000bf06270 */
[----:B------:R1:W-:Y:S01]  /*51c0*/  STL [R1+0xa4], R181 ;  /* 0x0000a4b501007387 */ /* 0x0003e20000100800 */
[----:B------:R-:W-:Y:S02]  /*51d0*/  PRMT R204, RZ, 0x7610, R204 ;  /* 0x00007610ffcc7816 */ /* 0x000fe400000000cc */
[----:B------:R-:W-:Y:S01]  /*51e0*/  LOP3.LUT R190, R0, 0x8, RZ, 0xfc, !PT ;  /* 0x0000000800be7812 */ /* 0x000fe200078efcff */
[----:B-----5:R2:W-:Y:S02]  /*51f0*/  STL [R1+0xa0], R3 ;  /* 0x0000a00301007387 */ /* 0x0205e40000100800 */
[----:B------:R-:W3:Y:S01]  /*5200*/  LDC R191, c[0x0][0x238] ;  /* 0x00008e00ffbf7b82 */ /* 0x000ee20000000800 */
[----:B------:R-:W-:-:S07]  /*5210*/  ISETP.GE.AND P1, PT, R190, UR9, PT ;  /* 0x00000009be007c0c */ /* 0x000fce000bf26270 */
[----:B-1----:R-:W1:Y:S01]  /*5220*/  LDC R181, c[0x0][0x238] ;  /* 0x00008e00ffb57b82 */ /* 0x002e620000000800 */
[----:B0-----:R-:W-:-:S04]  /*5230*/  IMAD R184, R0, R184, RZ ;  /* 0x000000b800b87224 */ /* 0x001fc800078e02ff */
[----:B------:R-:W-:Y:S01]  /*5240*/  IMAD.WIDE R186, R184, 0x2, R188 ;  /* 0x00000002b8ba7825 */ /* 0x000fe200078e02bc */
[----:B------:R-:W-:-:S04]  /*5250*/  LOP3.LUT R184, R0, 0x8, RZ, 0xfc, !PT ;  /* 0x0000000800b87812 */ /* 0x000fc800078efcff */
[----:B------:R0:W4:Y:S01]  /*5260*/  @!P0 LDG.E.U16 R204, desc[UR10][R186.64] ;  /* 0x0000000abacc8981 */ /* 0x000122000c1e1500 */
[----:B---3--:R-:W-:Y:S02]  /*5270*/  IMAD R184, R184, R191, RZ ;  /* 0x000000bfb8b87224 */ /* 0x008fe400078e02ff */
[----:B------:R-:W3:Y:S02]  /*5280*/  LDC R191, c[0x0][0x238] ;  /* 0x00008e00ffbf7b82 */ /* 0x000ee40000000800 */
[----:B0-----:R-:W-:Y:S01]  /*5290*/  IMAD.WIDE R186, R184, 0x2, R188 ;  /* 0x00000002b8ba7825 */ /* 0x001fe200078e02bc */
[C---:B------:R-:W-:Y:S02]  /*52a0*/  LOP3.LUT R184, R0.reuse, 0x10, RZ, 0xfc, !PT ;  /* 0x0000001000b87812 */ /* 0x040fe400078efcff */
[----:B------:R-:W-:Y:S02]  /*52b0*/  LOP3.LUT R190, R0, 0x10, RZ, 0xfc, !PT ;  /* 0x0000001000be7812 */ /* 0x000fe400078efcff */
[----:B------:R-:W-:-:S02]  /*52c0*/  PRMT R203, RZ, 0x7610, R203 ;  /* 0x00007610ffcb7816 */ /* 0x000fc400000000cb */
[----:B------:R-:W-:Y:S01]  /*52d0*/  ISETP.GE.AND P0, PT, R190, UR9, PT ;  /* 0x00000009be007c0c */ /* 0x000fe2000bf06270 */
[----:B---3--:R-:W-:-:S03]  /*52e0*/  IMAD R184, R184, R191, RZ ;  /* 0x000000bfb8b87224 */ /* 0x008fc600078e02ff */
[----:B------:R0:W3:Y:S01]  /*52f0*/  @!P1 LDG.E.U16 R203, desc[UR10][R186.64] ;  /* 0x0000000abacb9981 */ /* 0x0000e2000c1e1500 */
[----:B------:R-:W1:Y:S01]  /*5300*/  LDC R191, c[0x0][0x238] ;  /* 0x00008e00ffbf7b82 */ /* 0x000e620000000800 */
[----:B------:R-:W-:Y:S02]  /*5310*/  PRMT R202, RZ, 0x7610, R202 ;  /* 0x00007610ffca7816 */ /* 0x000fe400000000ca */
[C---:B------:R-:W-:Y:S02]  /*5320*/  LOP3.LUT R190, R0.reuse, 0x18, RZ, 0xfc, !PT ;  /* 0x0000001800be7812 */ /* 0x040fe400078efcff */
[----:B--2---:R-:W-:Y:S01]  /*5330*/  LOP3.LUT R3, R0, 0x2, RZ, 0xfc, !PT ;  /* 0x0000000200037812 */ /* 0x004fe200078efcff */
[----:B0-----:R-:W-:Y:S01]  /*5340*/  IMAD.WIDE R186, R184, 0x2, R188 ;  /* 0x00000002b8ba7825 */ /* 0x001fe200078e02bc */
[----:B------:R-:W-:Y:S02]  /*5350*/  LOP3.LUT R184, R0, 0x18, RZ, 0xfc, !PT ;  /* 0x0000001800b87812 */ /* 0x000fe400078efcff */
[----:B------:R-:W-:Y:S01]  /*5360*/  ISETP.GE.AND P1, PT, R190, UR9, PT ;  /* 0x00000009be007c0c */ /* 0x000fe2000bf26270 */
[----:B-1----:R-:W-:Y:S01]  /*5370*/  IMAD R3, R3, R181, RZ ;  /* 0x000000b503037224 */ /* 0x002fe200078e02ff */
[----:B------:R0:W2:Y:S01]  /*5380*/  @!P0 LDG.E.U16 R202, desc[UR10][R186.64] ;  /* 0x0000000abaca8981 */ /* 0x0000a2000c1e1500 */
[----:B------:R-:W1:Y:S01]  /*5390*/  LDC R181, c[0x0][0x238] ;  /* 0x00008e00ffb57b82 */ /* 0x000e620000000800 */
[----:B------:R-:W-:-:S02]  /*53a0*/  PRMT R201, RZ, 0x7610, R201 ;  /* 0x00007610ffc97816 */ /* 0x000fc400000000c9 */
[----:B------:R-:W-:-:S05]  /*53b0*/  PRMT R200, RZ, 0x7610, R200 ;  /* 0x00007610ffc87816 */ /* 0x000fca00000000c8 */
[----:B------:R-:W1:Y:S01]  /*53c0*/  LDC R190, c[0x0][0x238] ;  /* 0x00008e00ffbe7b82 */ /* 0x000e620000000800 */
[----:B0-----:R-:W-:Y:S01]  /*53d0*/  LOP3.LUT R186, R0, 0x2, RZ, 0xfc, !PT ;  /* 0x0000000200ba7812 */ /* 0x001fe200078efcff */
[----:B------:R-:W-:-:S03]  /*53e0*/  IMAD R184, R184, R191, RZ ;  /* 0x000000bfb8b87224 */ /* 0x000fc600078e02ff */
[----:B------:R-:W-:Y:S01]  /*53f0*/  ISETP.GE.AND P0, PT, R186, UR9, PT ;  /* 0x00000009ba007c0c */ /* 0x000fe2000bf06270 */
[--C-:B------:R-:W-:Y:S02]  /*5400*/  IMAD.WIDE R186, R184, 0x2, R188.reuse ;  /* 0x00000002b8ba7825 */ /* 0x100fe400078e02bc */
[----:B------:R-:W0:Y:S03]  /*5410*/  LDC R184, c[0x0][0x238] ;  /* 0x00008e00ffb87b82 */ /* 0x000e260000000800 */
[----:B------:R1:W2:Y:S02]  /*5420*/  @!P1 LDG.E.U16 R201, desc[UR10][R186.64] ;  /* 0x0000000abac99981 */ /* 0x0002a4000c1e1500 */
[----:B-1----:R-:W-:Y:S01]  /*5430*/  IMAD.WIDE R186, R3, 0x2, R188 ;  /* 0x0000000203ba7825 */ /* 0x002fe200078e02bc */
[----:B------:R-:W-:-:S04]  /*5440*/  LOP3.LUT R3, R0, 0xa, RZ, 0xfc, !PT ;  /* 0x0000000a00037812 */ /* 0x000fc800078efcff */
[----:B------:R1:W2:Y:S01]  /*5450*/  @!P0 LDG.E.U16 R200, desc[UR10][R186.64] ;  /* 0x0000000abac88981 */ /* 0x0002a2000c1e1500 */
[----:B------:R-:W-:Y:S01]  /*5460*/  IMAD R3, R3, R181, RZ ;  /* 0x000000b503037224 */ /* 0x000fe200078e02ff */
[C---:B------:R-:W-:Y:S02]  /*5470*/  LOP3.LUT R181, R0.reuse, 0x12, RZ, 0xfc, !PT ;  /* 0x0000001200b57812 */ /* 0x040fe400078efcff */
[----:B-1----:R-:W-:-:S04]  /*5480*/  LOP3.LUT R186, R0, 0xa, RZ, 0xfc, !PT ;  /* 0x0000000a00ba7812 */ /* 0x002fc800078efcff */
[----:B------:R-:W-:Y:S02]  /*5490*/  ISETP.GE.AND P0, PT, R186, UR9, PT ;  /* 0x00000009ba007c0c */ /* 0x000fe4000bf06270 */
[----:B------:R-:W-:Y:S02]  /*54a0*/  LOP3.LUT R186, R0, 0x12, RZ, 0xfc, !PT ;  /* 0x0000001200ba7812 */ /* 0x000fe400078efcff */
[----:B------:R-:W-:Y:S02]  /*54b0*/  PRMT R199, RZ, 0x7610, R199 ;  /* 0x00007610ffc77816 */ /* 0x000fe400000000c7 */
[----:B------:R-:W-:Y:S01]  /*54c0*/  ISETP.GE.AND P1, PT, R186, UR9, PT ;  /* 0x00000009ba007c0c */ /* 0x000fe2000bf26270 */
[----:B------:R-:W-:-:S04]  /*54d0*/  IMAD.WIDE R186, R3, 0x2, R188 ;  /* 0x0000000203ba7825 */ /* 0x000fc800078e02bc */
[----:B0-----:R-:W-:Y:S02]  /*54e0*/  IMAD R181, R181, R184, RZ ;  /* 0x000000b8b5b57224 */ /* 0x001fe400078e02ff */
[----:B------:R0:W2:Y:S01]  /*54f0*/  @!P0 LDG.E.U16 R199, desc[UR10][R186.64] ;  /* 0x0000000abac78981 */ /* 0x0000a2000c1e1500 */
[----:B------:R-:W-:Y:S02]  /*5500*/  PRMT R198, RZ, 0x7610, R198 ;  /* 0x00007610ffc67816 */ /* 0x000fe400000000c6 */
[C---:B------:R-:W-:Y:S01]  /*5510*/  LOP3.LUT R184, R0.reuse, 0x1a, RZ, 0xfc, !PT ;  /* 0x0000001a00b87812 */ /* 0x040fe200078efcff */
[----:B0-----:R-:W-:Y:S02]  /*5520*/  IMAD.WIDE R186, R181, 0x2, R188 ;  /* 0x00000002b5ba7825 */ /* 0x001fe400078e02bc */
[----:B------:R-:W0:Y:S01]  /*5530*/  LDC R181, c[0x0][0x238] ;  /* 0x00008e00ffb57b82 */ /* 0x000e220000000800 */
[----:B------:R-:W-:Y:S01]  /*5540*/  LOP3.LUT R3, R0, 0x1a, RZ, 0xfc, !PT ;  /* 0x0000001a00037812 */ /* 0x000fe200078efcff */
[----:B------:R-:W-:Y:S01]  /*5550*/  IMAD R184, R184, R190, RZ ;  /* 0x000000beb8b87224 */ /* 0x000fe200078e02ff */
[----:B------:R1:W2:Y:S02]  /*5560*/  @!P1 LDG.E.U16 R198, desc[UR10][R186.64] ;  /* 0x0000000abac69981 */ /* 0x0002a4000c1e1500 */
[----:B------:R-:W-:-:S02]  /*5570*/  ISETP.GE.AND P1, PT, R3, UR9, PT ;  /* 0x0000000903007c0c */ /* 0x000fc4000bf26270 */
[----:B------:R-:W-:Y:S01]  /*5580*/  PRMT R197, RZ, 0x7610, R197 ;  /* 0x00007610ffc57816 */ /* 0x000fe200000000c5 */
[----:B------:R-:W0:Y:S01]  /*5590*/  LDC R190, c[0x0][0x238] ;  /* 0x00008e00ffbe7b82 */ /* 0x000e220000000800 */
[----:B-1----:R-:W-:-:S04]  /*55a0*/  LOP3.LUT R186, R0, 0x4, RZ, 0xfc, !PT ;  /* 0x0000000400ba7812 */ /* 0x002fc800078efcff */
[----:B------:R-:W-:Y:S01]  /*55b0*/  ISETP.GE.AND P0, PT, R186, UR9, PT ;  /* 0x00000009ba007c0c */ /* 0x000fe2000bf06270 */
[----:B------:R-:W-:Y:S02]  /*55c0*/  IMAD.WIDE R186, R184, 0x2, R188 ;  /* 0x00000002b8ba7825 */ /* 0x000fe400078e02bc */
[----:B------:R-:W1:Y:S01]  /*55d0*/  LDC R184, c[0x0][0x238] ;  /* 0x00008e00ffb87b82 */ /* 0x000e620000000800 */
[----:B------:R-:W-:Y:S02]  /*55e0*/  LOP3.LUT R3, R0, 0x4, RZ, 0xfc, !PT ;  /* 0x0000000400037812 */ /* 0x000fe400078efcff */
[----:B------:R0:W2:Y:S03]  /*55f0*/  @!P1 LDG.E.U16 R197, desc[UR10][R186.64] ;  /* 0x0000000abac59981 */ /* 0x0000a6000c1e1500 */
[----:B0-----:R-:W-:Y:S01]  /*5600*/  IMAD R3, R3, R181, RZ ;  /* 0x000000b503037224 */ /* 0x001fe200078e02ff */
[----:B------:R-:W-:-:S03]  /*5610*/  PRMT R196, RZ, 0x7610, R196 ;  /* 0x00007610ffc47816 */ /* 0x000fc600000000c4 */
[----:B------:R-:W-:Y:S01]  /*5620*/  IMAD.WIDE R186, R3, 0x2, R188 ;  /* 0x0000000203ba7825 */ /* 0x000fe200078e02bc */
[----:B------:R-:W-:-:S04]  /*5630*/  LOP3.LUT R181, R0, 0xc, RZ, 0xfc, !PT ;  /* 0x0000000c00b57812 */ /* 0x000fc800078efcff */
[----:B------:R0:W2:Y:S02]  /*5640*/  @!P0 LDG.E.U16 R196, desc[UR10][R186.64] ;  /* 0x0000000abac48981 */ /* 0x0000a4000c1e1500 */
[----:B0-----:R-:W-:Y:S01]  /*5650*/  LOP3.LUT R186, R0, 0xc, RZ, 0xfc, !PT ;  /* 0x0000000c00ba7812 */ /* 0x001fe200078efcff */
[----:B-1----:R-:W-:-:S03]  /*5660*/  IMAD R181, R181, R184, RZ ;  /* 0x000000b8b5b57224 */ /* 0x002fc600078e02ff */
[----:B------:R-:W-:Y:S02]  /*5670*/  ISETP.GE.AND P0, PT, R186, UR9, PT ;  /* 0x00000009ba007c0c */ /* 0x000fe4000bf06270 */
[----:B------:R-:W-:-:S04]  /*5680*/  LOP3.LUT R186, R0, 0x14, RZ, 0xfc, !PT ;  /* 0x0000001400ba7812 */ /* 0x000fc800078efcff */
[----:B------:R-:W-:Y:S01]  /*5690*/  ISETP.GE.AND P1, PT, R186, UR9, PT ;  /* 0x00000009ba007c0c */ /* 0x000fe2000bf26270 */
[----:B------:R-:W-:Y:S02]  /*56a0*/  IMAD.WIDE R186, R181, 0x2, R188 ;  /* 0x00000002b5ba7825 */ /* 0x000fe400078e02bc */
[----:B------:R-:W0:Y:S01]  /*56b0*/  LDC R181, c[0x0][0x238] ;  /* 0x00008e00ffb57b82 */ /* 0x000e220000000800 */
[----:B------:R-:W-:Y:S02]  /*56c0*/  PRMT R195, RZ, 0x7610, R195 ;  /* 0x00007610ffc37816 */ /* 0x000fe400000000c3 */
[C---:B------:R-:W-:Y:S02]  /*56d0*/  LOP3.LUT R3, R0.reuse, 0x1c, RZ, 0xfc, !PT ;  /* 0x0000001c00037812 */ /* 0x040fe400078efcff */
[----:B------:R-:W-:Y:S02]  /*56e0*/  LOP3.LUT R184, R0, 0x14, RZ, 0xfc, !PT ;  /* 0x0000001400b87812 */ /* 0x000fe400078efcff */
[----:B------:R1:W2:Y:S01]  /*56f0*/  @!P0 LDG.E.U16 R195, desc[UR10][R186.64] ;  /* 0x0000000abac38981 */ /* 0x0002a2000c1e1500 */
[----:B------:R-:W-:-:S02]  /*5700*/  ISETP.GE.AND P0, PT, R3, UR9, PT ;  /* 0x0000000903007c0c */ /* 0x000fc4000bf06270 */
[----:B------:R-:W-:Y:S01]  /*5710*/  IMAD R184, R184, R190, RZ ;  /* 0x000000beb8b87224 */ /* 0x000fe200078e02ff */
[----:B------:R-:W-:Y:S02]  /*5720*/  PRMT R194, RZ, 0x7610, R194 ;  /* 0x00007610ffc27816 */ /* 0x000fe400000000c2 */
[----:B------:R-:W-:Y:S02]  /*5730*/  PRMT R193, RZ, 0x7610, R193 ;  /* 0x00007610ffc17816 */ /* 0x000fe400000000c1 */
[----:B------:R-:W-:Y:S01]  /*5740*/  PRMT R192, RZ, 0x7610, R192 ;  /* 0x00007610ffc07816 */ /* 0x000fe200000000c0 */
[----:B------:R-:W4:Y:S01]  /*5750*/  S2R R191, SR_TID.X ;  /* 0x0000000000bf7919 */ /* 0x000f220000002100 */
[----:B-1----:R-:W-:Y:S01]  /*5760*/  IMAD.WIDE R186, R184, 0x2, R188 ;  /* 0x00000002b8ba7825 */ /* 0x002fe200078e02bc */
[----:B------:R-:W-:Y:S01]  /*5770*/  PRMT R213, RZ, 0x7610, R213 ;  /* 0x00007610ffd57816 */ /* 0x000fe200000000d5 */
[----:B------:R-:W1:Y:S02]  /*5780*/  LDC R190, c[0x0][0x238] ;  /* 0x00008e00ffbe7b82 */ /* 0x000e640000000800 */
[----:B0-----:R-:W-:Y:S01]  /*5790*/  IMAD R3, R3, R181, RZ ;  /* 0x000000b503037224 */ /* 0x001fe200078e02ff */
[----:B------:R-:W0:Y:S05]  /*57a0*/  S2R R184, SR_TID.X ;  /* 0x0000000000b87919 */ /* 0x000e2a0000002100 */
[----:B------:R-:W4:Y:S01]  /*57b0*/  LDC R181, c[0x0][0x238] ;  /* 0x00008e00ffb57b82 */ /* 0x000f220000000800 */
[----:B------:R1:W2:Y:S02]  /*57c0*/  @!P1 LDG.E.U16 R194, desc[UR10][R186.64] ;  /* 0x0000000abac29981 */ /* 0x0002a4000c1e1500 */
[----:B-1----:R-:W-:Y:S01]  /*57d0*/  IMAD.WIDE R186, R3, 0x2, R188 ;  /* 0x0000000203ba7825 */ /* 0x002fe200078e02bc */
[----:B------:R-:W-:-:S04]  /*57e0*/  LOP3.LUT R3, R0, 0x6, RZ, 0xfc, !PT ;  /* 0x0000000600037812 */ /* 0x000fc800078efcff */
[----:B------:R1:W2:Y:S02]  /*57f0*/  @!P0 LDG.E.U16 R193, desc[UR10][R186.64] ;  /* 0x0000000abac18981 */ /* 0x0002a4000c1e1500 */
[----:B-1----:R-:W-:-:S04]  /*5800*/  LOP3.LUT R186, R0, 0x6, RZ, 0xfc, !PT ;  /* 0x0000000600ba7812 */ /* 0x002fc800078efcff */
[----:B------:R-:W-:Y:S01]  /*5810*/  ISETP.GE.AND P0, PT, R186, UR9, PT ;  /* 0x00000009ba007c0c */ /* 0x000fe2000bf06270 */
[----:B----4-:R-:W-:Y:S02]  /*5820*/  IMAD R3, R3, R181, RZ ;  /* 0x000000b503037224 */ /* 0x010fe400078e02ff */
[----:B------:R-:W1:Y:S02]  /*5830*/  LDC R181, c[0x0][0x238] ;  /* 0x00008e00ffb57b82 */ /* 0x000e640000000800 */
[----:B------:R-:W-:Y:S01]  /*5840*/  IMAD.WIDE R186, R3, 0x2, R188 ;  /* 0x0000000203ba7825 */ /* 0x000fe200078e02bc */
[----:B0-----:R-:W-:-:S07]  /*5850*/  SHF.R.U32.HI R3, RZ, 0x6, R184 ;  /* 0x00000006ff037819 */ /* 0x001fce00000116b8 */
[----:B------:R0:W4:Y:S01]  /*5860*/  @!P0 LDG.E.U16 R192, desc[UR10][R186.64] ;  /* 0x0000000abac08981 */ /* 0x000122000c1e1500 */
[----:B------:R-:W-:Y:S02]  /*5870*/  SGXT.U32 R3, R3, 0x1 ;  /* 0x000000010303781a */ /* 0x000fe40000000000 */
[----:B0-----:R-:W-:-:S04]  /*5880*/  LOP3.LUT R186, R0, 0xe, RZ, 0xfc, !PT ;  /* 0x0000000e00ba7812 */ /* 0x001fc800078efcff */
[----:B------:R-:W-:Y:S02]  /*5890*/  ISETP.GE.AND P0, PT, R186, UR9, PT ;  /* 0x00000009ba007c0c */ /* 0x000fe4000bf06270 */
[----:B------:R-:W-:Y:S02]  /*58a0*/  LOP3.LUT R186, R0, 0x16, RZ, 0xfc, !PT ;  /* 0x0000001600ba7812 */ /* 0x000fe400078efcff */
[----:B------:R-:W3:Y:S04]  /*58b0*/  LDL.LU R0, [R1+0x98] ;  /* 0x0000980001007983 */ /* 0x000ee80000300800 */
[----:B------:R-:W2:Y:S01]  /*58c0*/  LDL.LU R184, [R1+0x44] ;  /* 0x0000440001b87983 */ /* 0x000ea20000300800 */
[----:B------:R-:W-:-:S05]  /*58d0*/  LOP3.LUT R3, R3, 0xe, RZ, 0xfc, !PT ;  /* 0x0000000e03037812 */ /* 0x000fca00078efcff */
[----:B-1----:R-:W-:Y:S01]  /*58e0*/  IMAD R3, R3, R181, RZ ;  /* 0x000000b503037224 */ /* 0x002fe200078e02ff */
[----:B------:R-:W-:-:S03]  /*58f0*/  ISETP.GE.AND P1, PT, R186, UR9, PT ;  /* 0x00000009ba007c0c */ /* 0x000fc6000bf26270 */
[----:B------:R-:W-:Y:S02]  /*5900*/  IMAD.WIDE R186, R3, 0x2, R188 ;  /* 0x0000000203ba7825 */ /* 0x000fe400078e02bc */
[----:B------:R-:W4:Y:S01]  /*5910*/  LDL.LU R3, [R1+0x3c] ;  /* 0x00003c0001037983 */ /* 0x000f220000300800 */
[--C-:B------:R-:W-:Y:S02]  /*5920*/  SHF.R.U32.HI R181, RZ, 0x6, R191.reuse ;  /* 0x00000006ffb57819 */ /* 0x100fe400000116bf */
[----:B------:R-:W-:Y:S01]  /*5930*/  SHF.R.U32.HI R191, RZ, 0x6, R191 ;  /* 0x00000006ffbf7819 */ /* 0x000fe200000116bf */
[----:B------:R0:W4:Y:S03]  /*5940*/  @!P0 LDG.E.U16 R213, desc[UR10][R186.64] ;  /* 0x0000000abad58981 */ /* 0x000126000c1e1500 */
[----:B------:R-:W-:-:S04]  /*5950*/  SGXT.U32 R191, R191, 0x1 ;  /* 0x00000001bfbf781a */ /* 0x000fc80000000000 */
[----:B------:R-:W-:-:S04]  /*5960*/  LOP3.LUT R191, R191, 0x1e, RZ, 0xfc, !PT ;  /* 0x0000001ebfbf7812 */ /* 0x000fc800078efcff */
[----:B------:R-:W-:Y:S02]  /*5970*/  ISETP.GE.AND P0, PT, R191, UR9, PT ;  /* 0x00000009bf007c0c */ /* 0x000fe4000bf06270 */
[----:B------:R-:W1:Y:S01]  /*5980*/  S2R R191, SR_TID.X ;  /* 0x0000000000bf7919 */ /* 0x000e620000002100 */
[----:B------:R-:W-:-:S04]  /*5990*/  SGXT.U32 R181, R181, 0x1 ;  /* 0x00000001b5b5781a */ /* 0x000fc80000000000 */
[----:B------:R-:W-:-:S05]  /*59a0*/  LOP3.LUT R181, R181, 0x16, RZ, 0xfc, !PT ;  /* 0x00000016b5b57812 */ /* 0x000fca00078efcff */
[----:B------:R-:W-:Y:S02]  /*59b0*/  IMAD R181, R181, R190, RZ ;  /* 0x000000beb5b57224 */ /* 0x000fe400078e02ff */
[----:B------:R-:W1:Y:S02]  /*59c0*/  LDC R190, c[0x0][0x238] ;  /* 0x00008e00ffbe7b82 */ /* 0x000e640000000800 */
[----:B0-----:R-:W-:Y:S01]  /*59d0*/  IMAD.WIDE R186, R181, 0x2, R188 ;  /* 0x00000002b5ba7825 */ /* 0x001fe200078e02bc */
[----:B------:R-:W-:Y:S02]  /*59e0*/  PRMT R207, RZ, 0x7610, R207 ;  /* 0x00007610ffcf7816 */ /* 0x000fe400000000cf */
[----:B------:R-:W-:Y:S01]  /*59f0*/  PRMT R208, RZ, 0x7610, R208 ;  /* 0x00007610ffd07816 */ /* 0x000fe200000000d0 */
[----:B------:R0:W-:Y:S04]  /*5a00*/  STL [R1+0xac], R188 ;  /* 0x0000acbc01007387 */ /* 0x0001e80000100800 */
[----:B------:R0:W4:Y:S01]  /*5a10*/  @!P1 LDG.E.U16 R207, desc[UR10][R186.64] ;  /* 0x0000000abacf9981 */ /* 0x000122000c1e1500 */
[----:B-1----:R-:W-:-:S04]  /*5a20*/  SHF.R.U32.HI R181, RZ, 0x6, R191 ;  /* 0x00000006ffb57819 */ /* 0x002fc800000116bf */
[----:B------:R-:W-:-:S04]  /*5a30*/  SGXT.U32 R181, R181, 0x1 ;  /* 0x00000001b5b5781a */ /* 0x000fc80000000000 */
[----:B------:R-:W-:-:S05]  /*5a40*/  LOP3.LUT R181, R181, 0x1e, RZ, 0xfc, !PT ;  /* 0x0000001eb5b57812 */ /* 0x000fca00078efcff */
[----:B------:R-:W-:Y:S01]  /*5a50*/  IMAD R181, R181, R190, RZ ;  /* 0x000000beb5b57224 */ /* 0x000fe200078e02ff */
[----:B------:R1:W-:Y:S03]  /*5a60*/  STL [R1+0xa8], R189 ;  /* 0x0000a8bd01007387 */ /* 0x0003e60000100800 */
[----:B0-----:R-:W-:Y:S02]  /*5a70*/  IMAD.WIDE R186, R181, 0x2, R188 ;  /* 0x00000002b5ba7825 */ /* 0x001fe400078e02bc */
[----:B------:R-:W4:Y:S04]  /*5a80*/  LDL.LU R181, [R1+0x30] ;  /* 0x0000300001b57983 */ /* 0x000f280000300800 */
[----:B------:R2:W4:Y:S01]  /*5a90*/  @!P0 LDG.E.U16 R208, desc[UR10][R186.64] ;  /* 0x0000000abad08981 */ /* 0x000522000c1e1500 */
[----:B------:R-:W-:Y:S01]  /*5aa0*/  BAR.SYNC.DEFER_BLOCKING 0x0 ;  /* 0x0000000000007b1d */ /* 0x000fe20000010000 */
[----:B------:R-:W-:-:S04]  /*5ab0*/  LOP3.LUT R190, R191, 0x1f, RZ, 0xc0, !PT ;  /* 0x0000001fbfbe7812 */ /* 0x000fc800078ec0ff */
[----:B------:R-:W-:Y:S01]  /*5ac0*/  ISETP.GE.AND P0, PT, R190, UR9, PT ;  /* 0x00000009be007c0c */ /* 0x000fe2000bf06270 */
[----:B------:R-:W4:Y:S01]  /*5ad0*/  LDL.LU R188, [R1+0x2c] ;  /* 0x00002c0001bc7983 */ /* 0x000f220000300800 */
[----:B------:R-:W-:-:S03]  /*5ae0*/  PRMT R209, RZ, 0x7610, R209 ;  /* 0x00007610ffd17816 */ /* 0x000fc600000000d1 */
[----:B-1----:R-:W4:Y:S01]  /*5af0*/  LDL.LU R189, [R1+0x90] ;  /* 0x0000900001bd7983 */ /* 0x002f220000300800 */
[----:B------:R-:W-:-:S03]  /*5b00*/  PRMT R211, RZ, 0x7610, R211 ;  /* 0x00007610ffd37816 */ /* 0x000fc600000000d3 */
[----:B------:R0:W-:Y:S01]  /*5b10*/  STL [R1+0xb0], R226 ;  /* 0x0000b0e201007387 */ /* 0x0001e20000100800 */
[----:B--2---:R-:W-:-:S05]  /*5b20*/  IADD3 R186, P1, R184, R185, RZ ;  /* 0x000000b9b8ba7210 */ /* 0x004fca0007f3e0ff */
[--C-:B------:R-:W-:Y:S02]  /*5b30*/  IMAD.X R187, R226, 0x1, R4.reuse, P1 ;  /* 0x00000001e2bb7824 */ /* 0x100fe400008e0604 */
[----:B0-----:R-:W2:Y:S04]  /*5b40*/  LDL.LU R226, [R1+0x88] ;  /* 0x0000880001e27983 */ /* 0x001ea80000300800 */
[----:B------:R3:W2:Y:S02]  /*5b50*/  @!P0 LDG.E.U16 R209, desc[UR10][R186.64] ;  /* 0x0000000abad18981 */ /* 0x0006a4000c1e1500 */
[----:B---3--:R-:W-:Y:S02]  /*5b60*/  IADD3 R186, P1, R0, R185, RZ ;  /* 0x000000b900ba7210 */ /* 0x008fe40007f3e0ff */
[----:B------:R0:W-:Y:S03]  /*5b70*/  STL [R1+0xb4], R0 ;  /* 0x0000b40001007387 */ /* 0x0001e60000100800 */
[----:B----4-:R-:W-:-:S05]  /*5b80*/  IMAD.X R187, R3, 0x1, R4, P1 ;  /* 0x0000000103bb7824 */ /* 0x010fca00008e0604 */
[----:B------:R1:W3:Y:S04]  /*5b90*/  @!P0 LDG.E.U16 R211, desc[UR10][R186.64] ;  /* 0x0000000abad38981 */ /* 0x0002e8000c1e1500 */
[----:B0-----:R-:W4:Y:S04]  /*5ba0*/  LDL.LU R0, [R1+0x1c] ;  /* 0x00001c0001007983 */ /* 0x001f280000300800 */
[----:B------:R0:W-:Y:S01]  /*5bb0*/  STL [R1+0xb8], R3 ;  /* 0x0000b80301007387 */ /* 0x0001e20000100800 */
[----:B-1----:R-:W-:-:S03]  /*5bc0*/  IADD3 R186, P1, R223, R185, RZ ;  /* 0x000000b9dfba7210 */ /* 0x002fc60007f3e0ff */
[----:B0-----:R-:W3:Y:S04]  /*5bd0*/  LDL.LU R3, [R1+0x10] ;  /* 0x0000100001037983 */ /* 0x001ee80000300800 */
[----:B------:R0:W-:Y:S04]  /*5be0*/  STL [R1+0xbc], R223 ;  /* 0x0000bcdf01007387 */ /* 0x0001e80000100800 */
[----:B0-----:R-:W2:Y:S01]  /*5bf0*/  LDL R223, [R1+0x20] ;  /* 0x0000200001df7983 */ /* 0x001ea20000100800 */
[----:B------:R-:W-:Y:S01]  /*5c00*/  PRMT R212, RZ, 0x7610, R212 ;  /* 0x00007610ffd47816 */ /* 0x000fe200000000d4 */
[----:B------:R-:W-:-:S05]  /*5c10*/  IMAD.X R187, R214, 0x1, R4, P1 ;  /* 0x00000001d6bb7824 */ /* 0x000fca00008e0604 */
[----:B------:R0:W3:Y:S01]  /*5c20*/  @!P0 LDG.E.U16 R212, desc[UR10][R186.64] ;  /* 0x0000000abad48981 */ /* 0x0000e2000c1e1500 */
[----:B------:R-:W-:Y:S02]  /*5c30*/  PRMT R210, RZ, 0x7610, R210 ;  /* 0x00007610ffd27816 */ /* 0x000fe400000000d2 */
[----:B0-----:R-:W-:-:S05]  /*5c40*/  IADD3 R186, P1, R181, R185, RZ ;  /* 0x000000b9b5ba7210 */ /* 0x001fca0007f3e0ff */
[----:B------:R-:W-:Y:S01]  /*5c50*/  IMAD.X R187, R222, 0x1, R4, P1 ;  /* 0x00000001debb7824 */ /* 0x000fe200008e0604 */
[----:B------:R-:W-:-:S04]  /*5c60*/  IADD3 R190, P1, R227, R185, RZ ;  /* 0x000000b9e3be7210 */ /* 0x000fc80007f3e0ff */
[----:B------:R0:W3:Y:S01]  /*5c70*/  @!P0 LDG.E.U16 R210, desc[UR10][R186.64] ;  /* 0x0000000abad28981 */ /* 0x0000e2000c1e1500 */
[----:B------:R-:W-:Y:S01]  /*5c80*/  IMAD.X R191, R156, 0x1, R4, P1 ;  /* 0x000000019cbf7824 */ /* 0x000fe200008e0604 */
[----:B0-----:R-:W-:-:S06]  /*5c90*/  PRMT R186, RZ, 0x7610, R186 ;  /* 0x00007610ffba7816 */ /* 0x001fcc00000000ba */
[----:B------:R0:W3:Y:S01]  /*5ca0*/  @!P0 LDG.E.U16 R186, desc[UR10][R190.64] ;  /* 0x0000000abeba8981 */ /* 0x0000e2000c1e1500 */
[----:B------:R-:W-:Y:S02]  /*5cb0*/  PRMT R206, RZ, 0x7610, R206 ;  /* 0x00007610ffce7816 */ /* 0x000fe400000000ce */
[----:B0-----:R-:W-:Y:S01]  /*5cc0*/  IADD3 R190, P1, R189, R185, RZ ;  /* 0x000000b9bdbe7210 */ /* 0x001fe20007f3e0ff */
[----:B------:R-:W-:Y:S04]  /*5cd0*/  STL [R1+0xc0], R214 ;  /* 0x0000c0d601007387 */ /* 0x000fe80000100800 */
[----:B------:R-:W-:Y:S01]  /*5ce0*/  IMAD.X R191, R188, 0x1, R4, P1 ;  /* 0x00000001bcbf7824 */ /* 0x000fe200008e0604 */
[----:B------:R-:W-:Y:S04]  /*5cf0*/  STL [R1+0xc4], R181 ;  /* 0x0000c4b501007387 */ /* 0x000fe80000100800 */
[----:B------:R0:W3:Y:S04]  /*5d00*/  @!P0 LDG.E.U16 R206, desc[UR10][R190.64] ;  /* 0x0000000abece8981 */ /* 0x0000e8000c1e1500 */
[----:B------:R-:W-:Y:S01]  /*5d10*/  STL [R1+0xc8], R222 ;  /* 0x0000c8de01007387 */ /* 0x000fe20000100800 */
[----:B------:R-:W-:-:S03]  /*5d20*/  PRMT R205, RZ, 0x7610, R205 ;  /* 0x00007610ffcd7816 */ /* 0x000fc600000000cd */
[----:B------:R-:W-:Y:S01]  /*5d30*/  STL [R1+0xf8], R227 ;  /* 0x0000f8e301007387 */ /* 0x000fe20000100800 */
[----:B0-----:R-:W-:-:S03]  /*5d40*/  IADD3 R190, P1, R219, R185, RZ ;  /* 0x000000b9dbbe7210 */ /* 0x001fc60007f3e0ff */
[----:B------:R-:W-:Y:S04]  /*5d50*/  STL [R1+0xfc], R156 ;  /* 0x0000fc9c01007387 */ /* 0x000fe80000100800 */
[----:B------:R-:W-:Y:S01]  /*5d60*/  STL [R1+0xcc], R189 ;  /* 0x0000ccbd01007387 */ /* 0x000fe20000100800 */
[----:B------:R-:W-:-:S03]  /*5d70*/  IMAD.X R191, R179, 0x1, R4, P1 ;  /* 0x00000001b3bf7824 */ /* 0x000fc600008e0604 */
[----:B------:R-:W-:Y:S04]  /*5d80*/  STL [R1+0xd0], R188 ;  /* 0x0000d0bc01007387 */ /* 0x000fe80000100800 */
[----:B------:R0:W-:Y:S04]  /*5d90*/  STL [R1+0xd4], R219 ;  /* 0x0000d4db01007387 */ /* 0x0001e80000100800 */
[----:B------:R-:W-:Y:S04]  /*5da0*/  STL [R1+0xd8], R179 ;  /* 0x0000d8b301007387 */ /* 0x000fe80000100800 */
[----:B------:R2:W3:Y:S04]  /*5db0*/  @!P0 LDG.E.U16 R205, desc[UR10][R190.64] ;  /* 0x0000000abecd8981 */ /* 0x0004e8000c1e1500 */
[----:B0-----:R-:W3:Y:S04]  /*5dc0*/  LDL.LU R219, [R1+0x68] ;  /* 0x0000680001db7983 */ /* 0x001ee80000300800 */
[----:B------:R-:W3:Y:S04]  /*5dd0*/  LDL.LU R189, [R1+0x70] ;  /* 0x0000700001bd7983 */ /* 0x000ee80000300800 */
[----:B------:R-:W3:Y:S04]  /*5de0*/  LDL.LU R222, [R1+0x78] ;  /* 0x0000780001de7983 */ /* 0x000ee80000300800 */
[----:B------:R-:W3:Y:S04]  /*5df0*/  LDL.LU R181, [R1] ;  /* 0x0000000001b57983 */ /* 0x000ee80000300800 */
[----:B------:R-:W3:Y:S01]  /*5e00*/  LDL.LU R214, [R1+0xc] ;  /* 0x00000c0001d67983 */ /* 0x000ee20000300800 */
[----:B--2---:R-:W-:-:S03]  /*5e10*/  IADD3 R190, P1, R223, R185, RZ ;  /* 0x000000b9dfbe7210 */ /* 0x004fc60007f3e0ff */
[----:B------:R-:W2:Y:S04]  /*5e20*/  LDL.LU R223, [R1+0x80] ;  /* 0x0000800001df7983 */ /* 0x000ea80000300800 */
[----:B------:R0:W-:Y:S01]  /*5e30*/  STS.U16 [R2+UR8+0x4000], R204 ;  /* 0x004000cc02007988 */ /* 0x0001e20008000408 */
[----:B------:R-:W-:Y:S01]  /*5e40*/  IMAD.X R191, R218, 0x1, R4, P1 ;  /* 0x00000001dabf7824 */ /* 0x000fe200008e0604 */
[----:B0-----:R-:W-:Y:S02]  /*5e50*/  PRMT R204, RZ, 0x7610, R204 ;  /* 0x00007610ffcc7816 */ /* 0x001fe400000000cc */
[----:B------:R0:W-:Y:S04]  /*5e60*/  STS.U16 [R2+UR8+0x4400], R203 ;  /* 0x004400cb02007988 */ /* 0x0001e80008000408 */
[----:B------:R1:W2:Y:S01]  /*5e70*/  @!P0 LDG.E.U16 R204, desc[UR10][R190.64] ;  /* 0x0000000abecc8981 */ /* 0x0002a2000c1e1500 */
[----:B0-----:R-:W-:-:S02]  /*5e80*/  PRMT R203, RZ, 0x7610, R203 ;  /* 0x00007610ffcb7816 */ /* 0x001fc400000000cb */
[----:B-1----:R-:W-:-:S05]  /*5e90*/  IADD3 R190, P1, R226, R185, RZ ;  /* 0x000000b9e2be7210 */ /* 0x002fca0007f3e0ff */
[----:B----4-:R-:W-:Y:S01]  /*5ea0*/  IMAD.X R191, R0, 0x1, R4, P1 ;  /* 0x0000000100bf7824 */ /* 0x010fe200008e0604 */
[----:B------:R0:W-:Y:S04]  /*5eb0*/  STS.U16 [R2+UR8+0x4800], R202 ;  /* 0x004800ca02007988 */ /* 0x0001e80008000408 */
[----:B------:R1:W4:Y:S01]  /*5ec0*/  @!P0 LDG.E.U16 R203, desc[UR10][R190.64] ;  /* 0x0000000abecb8981 */ /* 0x000322000c1e1500 */
[----:B0-----:R-:W-:Y:S02]  /*5ed0*/  PRMT R202, RZ, 0x7610, R202 ;  /* 0x00007610ffca7816 */ /* 0x001fe400000000ca */
[----:B-1----:R-:W-:-:S05]  /*5ee0*/  IADD3 R190, P1, R217, R185, RZ ;  /* 0x000000b9d9be7210 */ /* 0x002fca0007f3e0ff */
[----:B------:R-:W-:Y:S01]  /*5ef0*/  IMAD.X R191, R177, 0x1, R4, P1 ;  /* 0x00000001b1bf7824 */ /* 0x000fe200008e0604 */
[----:B------:R0:W-:Y:S04]  /*5f00*/  STS.U16 [R2+UR8+0x4c00], R201 ;  /* 0x004c00c902007988 */ /* 0x0001e80008000408 */
[----:B------:R3:W4:Y:S01]  /*5f10*/  @!P0 LDG.E.U16 R202, desc[UR10][R190.64] ;  /* 0x0000000abeca8981 */ /* 0x000722000c1e1500 */
[----:B------:R-:W-:Y:S02]  /*5f20*/  LOP3.LUT R156, R2, 0x20, RZ, 0x3c, !PT ;  /* 0x00000020029c7812 */ /* 0x000fe400078e3cff */
[----:B0-----:R-:W-:Y:S02]  /*5f30*/  PRMT R201, RZ, 0x7610, R201 ;  /* 0x00007610ffc97816 */ /* 0x001fe400000000c9 */
[----:B---3--:R-:W-:-:S05]  /*5f40*/  IADD3 R190, P1, R3, R185, RZ ;  /* 0x000000b903be7210 */ /* 0x008fca0007f3e0ff */
[----:B------:R-:W-:Y:S01]  /*5f50*/  IMAD.X R191, R172, 0x1, R4, P1 ;  /* 0x00000001acbf7824 */ /* 0x000fe200008e0604 */
[----:B------:R0:W-:Y:S04]  /*5f60*/  STS.U16 [R156+UR8+0x4100], R200 ;  /* 0x004100c89c007988 */ /* 0x0001e80008000408 */
[----:B------:R2:W3:Y:S01]  /*5f70*/  @!P0 LDG.E.U16 R201, desc[UR10][R190.64] ;  /* 0x0000000abec98981 */ /* 0x0004e2000c1e1500 */
[----:B0-----:R-:W-:-:S03]  /*5f80*/  PRMT R200, RZ, 0x7610, R200 ;  /* 0x00007610ffc87816 */ /* 0x001fc600000000c8 */
[----:B------:R-:W-:Y:S04]  /*5f90*/  STL [R1+0xdc], R218 ;  /* 0x0000dcda01007387 */ /* 0x000fe80000100800 */
[----:B------:R-:W-:Y:S04]  /*5fa0*/  STL [R1+0xe0], R226 ;  /* 0x0000e0e201007387 */ /* 0x000fe80000100800 */
[----:B------:R-:W-:Y:S04]  /*5fb0*/  STL [R1+0xe4], R0 ;  /* 0x0000e40001007387 */ /* 0x000fe80000100800 */
[----:B------:R-:W-:Y:S04]  /*5fc0*/  STL [R1+0xe8], R217 ;  /* 0x0000e8d901007387 */ /* 0x000fe80000100800 */
[----:B------:R-:W-:Y:S04]  /*5fd0*/  STL [R1+0xec], R177 ;  /* 0x0000ecb101007387 */ /* 0x000fe80000100800 */
[----:B------:R-:W-:Y:S04]  /*5fe0*/  STL [R1+0xf0], R3 ;  /* 0x0000f00301007387 */ /* 0x000fe80000100800 */
[----:B------:R0:W-:Y:S04]  /*5ff0*/  STS.U16 [R156+UR8+0x4500], R199 ;  /* 0x004500c79c007988 */ /* 0x0001e80008000408 */
[----:B------:R-:W-:Y:S01]  /*6000*/  STL [R1+0xf4], R172 ;  /* 0x0000f4ac01007387 */ /* 0x000fe20000100800 */
[----:B0-----:R-:W-:-:S02]  /*6010*/  PRMT R199, RZ, 0x7610, R199 ;  /* 0x00007610ffc77816 */ /* 0x001fc400000000c7 */
[C---:B------:R-:W-:Y:S02]  /*6020*/  LOP3.LUT R156, R2.reuse, 0x40, RZ, 0x3c, !PT ;  /* 0x00000040029c7812 */ /* 0x040fe400078e3cff */
[----:B------:R-:W-:Y:S02]  /*6030*/  LOP3.LUT R0, R2, 0x60, RZ, 0x3c, !PT ;  /* 0x0000006002007812 */ /* 0x000fe400078e3cff */
[----:B--2---:R-:W-:-:S05]  /*6040*/  IADD3 R190, P1, R223, R185, RZ ;  /* 0x000000b9dfbe7210 */ /* 0x004fca0007f3e0ff */
[----:B------:R-:W-:-:S05]  /*6050*/  IMAD.X R191, R214, 0x1, R4, P1 ;  /* 0x00000001d6bf7824 */ /* 0x000fca00008e0604 */
[----:B------:R0:W2:Y:S04]  /*6060*/  @!P0 LDG.E.U16 R200, desc[UR10][R190.64] ;  /* 0x0000000abec88981 */ /* 0x0000a8000c1e1500 */
[----:B------:R-:W-:Y:S01]  /*6070*/  STL [R1+0x100], R223 ;  /* 0x000100df01007387 */ /* 0x000fe20000100800 */
[----:B0-----:R-:W-:-:S03]  /*6080*/  IADD3 R190, P1, R173, R185, RZ ;  /* 0x000000b9adbe7210 */ /* 0x001fc60007f3e0ff */
[----:B------:R-:W-:Y:S02]  /*6090*/  STL [R1+0x104], R214 ;  /* 0x000104d601007387 */ /* 0x000fe40000100800 */
[----:B------:R-:W-:Y:S02]  /*60a0*/  IMAD.X R191, R174, 0x1, R4, P1 ;  /* 0x00000001aebf7824 */ /* 0x000fe400008e0604 */
[----:B------:R-:W-:Y:S04]  /*60b0*/  STL [R1+0x108], R173 ;  /* 0x000108ad01007387 */ /* 0x000fe80000100800 */
[----:B------:R0:W-:Y:S04]  /*60c0*/  STL [R1+0x10c], R174 ;  /* 0x00010cae01007387 */ /* 0x0001e80000100800 */
[----:B------:R1:W2:Y:S01]  /*60d0*/  @!P0 LDG.E.U16 R199, desc[UR10][R190.64] ;  /* 0x0000000abec78981 */ /* 0x0002a2000c1e1500 */
[----:B0-----:R-:W-:-:S02]  /*60e0*/  LOP3.LUT R174, R2, 0x20, RZ, 0x3c, !PT ;  /* 0x0000002002ae7812 */ /* 0x001fc400078e3cff */
[----:B-1----:R-:W-:-:S03]  /*60f0*/  IADD3 R190, P1, R181, R185, RZ ;  /* 0x000000b9b5be7210 */ /* 0x002fc60007f3e0ff */
[----:B------:R0:W-:Y:S02]  /*6100*/  STS.U16 [R174+UR8+0x4900], R198 ;  /* 0x004900c6ae007988 */ /* 0x0001e40008000408 */
[----:B------:R-:W-:Y:S01]  /*6110*/  IMAD.X R191, R166, 0x1, R4, P1 ;  /* 0x00000001a6bf7824 */ /* 0x000fe200008e0604 */
[----:B0-----:R-:W-:Y:S01]  /*6120*/  PRMT R198, RZ, 0x7610, R198 ;  /* 0x00007610ffc67816 */ /* 0x001fe200000000c6 */
[----:B------:R0:W-:Y:S05]  /*6130*/  STS.U16 [R174+UR8+0x4d00], R197 ;  /* 0x004d00c5ae007988 */ /* 0x0001ea0008000408 */
[----:B------:R1:W2:Y:S04]  /*6140*/  @!P0 LDG.E.U16 R198, desc[UR10][R190.64] ;  /* 0x0000000abec68981 */ /* 0x0002a8000c1e1500 */
[----:B------:R-:W-:Y:S01]  /*6150*/  STL [R1+0x110], R181 ;  /* 0x000110b501007387 */ /* 0x000fe20000100800 */
[----:B0-----:R-:W-:-:S02]  /*6160*/  PRMT R197, RZ, 0x7610, R197 ;  /* 0x00007610ffc57816 */ /* 0x001fc400000000c5 */
[-C--:B-1----:R-:W-:Y:S01]  /*6170*/  IADD3 R190, P1, R222, R185.reuse, RZ ;  /* 0x000000b9debe7210 */ /* 0x082fe20007f3e0ff */
[----:B------:R-:W-:Y:S04]  /*6180*/  STL [R1+0x114], R166 ;  /* 0x000114a601007387 */ /* 0x000fe80000100800 */
[----:B------:R-:W-:Y:S01]  /*6190*/  IMAD.X R191, R252, 0x1, R4, P1 ;  /* 0x00000001fcbf7824 */ /* 0x000fe200008e0604 */
[----:B------:R-:W-:Y:S04]  /*61a0*/  STL [R1+0x118], R222 ;  /* 0x000118de01007387 */ /* 0x000fe80000100800 */
[----:B------:R-:W-:Y:S04]  /*61b0*/  STL [R1+0x11c], R252 ;  /* 0x00011cfc01007387 */ /* 0x000fe80000100800 */
[----:B------:R-:W-:Y:S04]  /*61c0*/  STL [R1+0x120], R167 ;  /* 0x000120a701007387 */ /* 0x000fe80000100800 */
[----:B------:R0:W2:Y:S04]  /*61d0*/  @!P0 LDG.E.U16 R197, desc[UR10][R190.64] ;  /* 0x0000000abec58981 */ /* 0x0000a8000c1e1500 */
[----:B------:R-:W-:Y:S04]  /*61e0*/  STL [R1+0x124], R168 ;  /* 0x000124a801007387 */ /* 0x000fe80000100800 */
[----:B------:R-:W-:Y:S01]  /*61f0*/  STL [R1+0x128], R249 ;  /* 0x000128f901007387 */ /* 0x000fe20000100800 */
[----:B0-----:R-:W-:-:S03]  /*6200*/  IADD3 R190, P1, R167, R185, RZ ;  /* 0x000000b9a7be7210 */ /* 0x001fc60007f3e0ff */
[----:B------:R-:W-:Y:S04]  /*6210*/  STL [R1+0x12c], R160 ;  /* 0x00012ca001007387 */ /* 0x000fe80000100800 */
[----:B------:R-:W4:Y:S01]  /*6220*/  LDL.LU R218, [R1+0x60] ;  /* 0x0000600001da7983 */ /* 0x000f220000300800 */
[----:B------:R-:W-:-:S03]  /*6230*/  IMAD.X R191, R168, 0x1, R4, P1 ;  /* 0x00000001a8bf7824 */ /* 0x000fc600008e0604 */
[----:B------:R0:W-:Y:S02]  /*6240*/  STS.U16 [R156+UR8+0x4200], R196 ;  /* 0x004200c49c007988 */ /* 0x0001e40008000408 */
[----:B0-----:R-:W-:-:S06]  /*6250*/  PRMT R196, RZ, 0x7610, R196 ;  /* 0x00007610ffc47816 */ /* 0x001fcc00000000c4 */
[----:B------:R0:W2:Y:S02]  /*6260*/  @!P0 LDG.E.U16 R196, desc[UR10][R190.64] ;  /* 0x0000000abec48981 */ /* 0x0000a4000c1e1500 */
[----:B0-----:R-:W-:-:S05]  /*6270*/  IADD3 R190, P1, R249, R185, RZ ;  /* 0x000000b9f9be7210 */ /* 0x001fca0007f3e0ff */
[----:B------:R-:W-:Y:S02]  /*6280*/  IMAD.X R191, R160, 0x1, R4, P1 ;  /* 0x00000001a0bf7824 */ /* 0x000fe400008e0604 */
[----:B------:R-:W2:Y:S04]  /*6290*/  LDL.LU R160, [R1+0x18] ;  /* 0x0000180001a07983 */ /* 0x000ea80000300800 */
[----:B------:R-:W2:Y:S04]  /*62a0*/  LDL.LU R249, [R1+0x74] ;  /* 0x0000740001f97983 */ /* 0x000ea80000300800 */
[----:B------:R-:W2:Y:S04]  /*62b0*/  LDL.LU R168, [R1+0x28] ;  /* 0x0000280001a87983 */ /* 0x000ea80000300800 */
[----:B------:R-:W2:Y:S04]  /*62c0*/  LDL.LU R167, [R1+0x40] ;  /* 0x0000400001a77983 */ /* 0x000ea80000300800 */
[----:B------:R-:W2:Y:S04]  /*62d0*/  LDL.LU R252, [R1+0x8] ;  /* 0x0000080001fc7983 */ /* 0x000ea80000300800 */
[----:B------:R-:W2:Y:S04]  /*62e0*/  LDL.LU R222, [R1+0x38] ;  /* 0x0000380001de7983 */ /* 0x000ea80000300800 */
[----:B------:R-:W2:Y:S04]  /*62f0*/  LDL.LU R166, [R1+0x94] ;  /* 0x0000940001a67983 */ /* 0x000ea80000300800 */
[----:B------:R-:W-:Y:S04]  /*6300*/  STS.U16 [R156+UR8+0x4600], R195 ;  /* 0x004600c39c007988 */ /* 0x000fe80008000408 */
[----:B------:R-:W2:Y:S04]  /*6310*/  LDL.LU R181, [R1+0x34] ;  /* 0x0000340001b57983 */ /* 0x000ea80000300800 */
[----:B------:R-:W-:Y:S04]  /*6320*/  STS.U16 [R156+UR8+0x4a00], R194 ;  /* 0x004a00c29c007988 */ /* 0x000fe80008000408 */
[----:B------:R-:W2:Y:S04]  /*6330*/  LDL.LU R173, [R1+0x8c] ;  /* 0x00008c0001ad7983 */ /* 0x000ea80000300800 */
[----:B------:R0:W-:Y:S04]  /*6340*/  STS.U16 [R156+UR8+0x4e00], R193 ;  /* 0x004e00c19c007988 */ /* 0x0001e80008000408 */
[----:B------:R-:W2:Y:S04]  /*6350*/  LDL.LU R214, [R1+0x24] ;  /* 0x0000240001d67983 */ /* 0x000ea80000300800 */
[----:B------:R-:W-:Y:S04]  /*6360*/  STS.U16 [R0+UR8+0x4300], R192 ;  /* 0x004300c000007988 */ /* 0x000fe80008000408 */
[----:B------:R-:W2:Y:S04]  /*6370*/  LDL.LU R223, [R1+0x84] ;  /* 0x0000840001df7983 */ /* 0x000ea80000300800 */
[----:B------:R1:W-:Y:S04]  /*6380*/  STS.U16 [R0+UR8+0x4700], R213 ;  /* 0x004700d500007988 */ /* 0x0003e80008000408 */
[----:B0-----:R-:W2:Y:S04]  /*6390*/  LDL.LU R156, [R1+0x14] ;  /* 0x00001400019c7983 */ /* 0x001ea80000300800 */
[----:B------:R-:W2:Y:S01]  /*63a0*/  LDL.LU R227, [R1+0x4] ;  /* 0x0000040001e37983 */ /* 0x000ea20000300800 */
[----:B-1----:R-:W-:-:S03]  /*63b0*/  IMAD.MOV.U32 R213, RZ, RZ, R184 ;  /* 0x000000ffffd57224 */ /* 0x002fc600078e00b8 */
[----:B------:R-:W2:Y:S04]  /*63c0*/  LDL.LU R184, [R1+0x7c] ;  /* 0x00007c0001b87983 */ /* 0x000ea80000300800 */
[----:B------:R-:W2:Y:S04]  /*63d0*/  LDL.LU R172, [R1+0x48] ;  /* 0x0000480001ac7983 */ /* 0x000ea80000300800 */
[----:B------:R-:W2:Y:S04]  /*63e0*/  LDL.LU R3, [R1+0x4c] ;  /* 0x00004c0001037983 */ /* 0x000ea80000300800 */
[----:B------:R-:W-:Y:S04]  /*63f0*/  STS.U16 [R0+UR8+0x4b00], R207 ;  /* 0x004b00cf00007988 */ /* 0x000fe80008000408 */
[----:B------:R-:W3:Y:S04]  /*6400*/  LDL.LU R177, [R1+0x50] ;  /* 0x0000500001b17983 */ /* 0x000ee80000300800 */
[----:B------:R0:W-:Y:S04]  /*6410*/  STS.U16 [R0+UR8+0x4f00], R208 ;  /* 0x004f00d000007988 */ /* 0x0001e80008000408 */
[----:B------:R-:W2:Y:S04]  /*6420*/  LDL.LU R217, [R1+0x54] ;  /* 0x0000540001d97983 */ /* 0x000ea80000300800 */
[----:B0-----:R-:W3:Y:S01]  /*6430*/  LDL.LU R0, [R1+0x58] ;  /* 0x0000580001007983 */ /* 0x001ee20000300800 */
[----:B------:R-:W-:-:S02]  /*6440*/  PRMT R195, RZ, 0x7610, R195 ;  /* 0x00007610ffc37816 */ /* 0x000fc400000000c3 */
[----:B------:R-:W-:Y:S02]  /*6450*/  PRMT R194, RZ, 0x7610, R194 ;  /* 0x00007610ffc27816 */ /* 0x000fe400000000c2 */
[----:B------:R-:W-:Y:S02]  /*6460*/  PRMT R193, RZ, 0x7610, R193 ;  /* 0x00007610ffc17816 */ /* 0x000fe400000000c1 */
[----:B------:R-:W-:Y:S01]  /*6470*/  PRMT R192, RZ, 0x7610, R192 ;  /* 0x00007610ffc07816 */ /* 0x000fe200000000c0 */
[----:B------:R0:W2:Y:S01]  /*6480*/  @!P0 LDG.E.U16 R195, desc[UR10][R190.64] ;  /* 0x0000000abec38981 */ /* 0x0000a2000c1e1500 */
[----:B------:R-:W-:Y:S02]  /*6490*/  PRMT R187, RZ, 0x7610, R187 ;  /* 0x00007610ffbb7816 */ /* 0x000fe400000000bb */
[----:B------:R-:W-:Y:S02]  /*64a0*/  PRMT R207, RZ, 0x7610, R207 ;  /* 0x00007610ffcf7816 */ /* 0x000fe400000000cf */
[----:B------:R-:W-:Y:S01]  /*64b0*/  PRMT R208, RZ, 0x7610, R208 ;  /* 0x00007610ffd07816 */ /* 0x000fe200000000d0 */
[----:B------:R1:W-:Y:S01]  /*64c0*/  STS.U16 [R2+UR8], R209 ;  /* 0x000000d102007988 */ /* 0x0003e20008000408 */
[----:B0-----:R-:W-:-:S03]  /*64d0*/  IADD3 R190, P1, R189, R185, RZ ;  /* 0x000000b9bdbe7210 */ /* 0x001fc60007f3e0ff */
[----:B------:R0:W-:Y:S02]  /*64e0*/  STS.U16 [R2+UR8+0x200], R211 ;  /* 0x000200d302007988 */ /* 0x0001e40008000408 */
[----:B------:R-:W-:Y:S02]  /*64f0*/  IMAD.X R191, R248, 0x1, R4, P1 ;  /* 0x00000001f8bf7824 */ /* 0x000fe400008e0604 */
[----:B------:R0:W-:Y:S04]  /*6500*/  STS.U16 [R2+UR8+0x400], R212 ;  /* 0x000400d402007988 */ /* 0x0001e80008000408 */
[----:B------:R1:W2:Y:S04]  /*6510*/  @!P0 LDG.E.U16 R194, desc[UR10][R190.64] ;  /* 0x0000000abec28981 */ /* 0x0002a8000c1e1500 */
[----:B------:R0:W-:Y:S04]  /*6520*/  STS.U16 [R2+UR8+0x600], R210 ;  /* 0x000600d202007988 */ /* 0x0001e80008000408 */
[----:B------:R4:W-:Y:S01]  /*6530*/  STS.U16 [R2+UR8+0x800], R206 ;  /* 0x000800ce02007988 */ /* 0x0009e20008000408 */
[----:B-1----:R-:W-:-:S03]  /*6540*/  IADD3 R190, P1, R161, R185, RZ ;  /* 0x000000b9a1be7210 */ /* 0x002fc60007f3e0ff */
[----:B------:R1:W-:Y:S02]  /*6550*/  STS.U16 [R2+UR8+0xa00], R205 ;  /* 0x000a00cd02007988 */ /* 0x0003e40008000408 */
[----:B------:R-:W-:Y:S02]  /*6560*/  IMAD.X R191, R162, 0x1, R4, P1 ;  /* 0x00000001a2bf7824 */ /* 0x000fe400008e0604 */
[----:B------:R-:W2:Y:S04]  /*6570*/  LDL.LU R226, [R1+0x5c] ;  /* 0x00005c0001e27983 */ /* 0x000ea80000300800 */
[----:B------:R1:W2:Y:S01]  /*6580*/  @!P0 LDG.E.U16 R193, desc[UR10][R190.64] ;  /* 0x0000000abec18981 */ /* 0x0002a2000c1e1500 */
[----:B------:R-:W-:Y:S02]  /*6590*/  PRMT R209, RZ, 0x7610, R209 ;  /* 0x00007610ffd17816 */ /* 0x000fe400000000d1 */
[----:B0-----:R-:W-:Y:S01]  /*65a0*/  PRMT R211, RZ, 0x7610, R211 ;  /* 0x00007610ffd37816 */ /* 0x001fe200000000d3 */
[----:B------:R-:W2:Y:S01]  /*65b0*/  LDL.LU R179, [R1+0x64] ;  /* 0x0000640001b37983 */ /* 0x000ea20000300800 */
[----:B------:R-:W-:-:S02]  /*65c0*/  PRMT R212, RZ, 0x7610, R212 ;  /* 0x00007610ffd47816 */ /* 0x000fc400000000d4 */
[----:B------:R-:W-:Y:S01]  /*65d0*/  PRMT R210, RZ, 0x7610, R210 ;  /* 0x00007610ffd27816 */ /* 0x000fe200000000d2 */
[----:B------:R-:W2:Y:S01]  /*65e0*/  LDL.LU R188, [R1+0x6c] ;  /* 0x00006c0001bc7983 */ /* 0x000ea20000300800 */
[----:B-1----:R-:W-:-:S05]  /*65f0*/  IADD3 R190, P1, R245, R185, RZ ;  /* 0x000000b9f5be7210 */ /* 0x002fca0007f3e0ff */
[----:B------:R-:W-:-:S05]  /*6600*/  IMAD.X R191, R155, 0x1, R4, P1 ;  /* 0x000000019bbf7824 */ /* 0x000fca00008e0604 */
[----:B------:R0:W2:Y:S02]  /*6610*/  @!P0 LDG.E.U16 R192, desc[UR10][R190.64] ;  /* 0x0000000abec08981 */ /* 0x0000a4000c1e1500 */
[----:B0-----:R-:W-:-:S05]  /*6620*/  IADD3 R190, P1, R219, R185, RZ ;  /* 0x000000b9dbbe7210 */ /* 0x001fca0007f3e0ff */
        /* <DEDUP_REMOVED lines=8> */
[----:B----4-:R-:W-:-:S05]  /*66b0*/  IADD3 R190, P1, R218, R185, RZ ;  /* 0x000000b9dabe7210 */ /* 0x010fca0007f3e0ff */
[----:B------:R-:W-:-:S05]  /*66c0*/  IMAD.X R191, R240, 0x1, R4, P1 ;  /* 0x00000001f0bf7824 */ /* 0x000fca00008e0604 */
[----:B------:R0:W4:Y:S02]  /*66d0*/  @!P0 LDG.E.U16 R209, desc[UR10][R190.64] ;  /* 0x0000000abed18981 */ /* 0x000124000c1e1500 */
[----:B0-----:R-:W-:-:S05]  /*66e0*/  IADD3 R190, P1, R22, R185, RZ ;  /* 0x000000b916be7210 */ /* 0x001fca0007f3e0ff */
[----:B------:R-:W-:-:S05]  /*66f0*/  IMAD.X R191, R23, 0x1, R4, P1 ;  /* 0x0000000117bf7824 */ /* 0x000fca00008e0604 */
[----:B------:R0:W4:Y:S02]  /*6700*/  @!P0 LDG.E.U16 R211, desc[UR10][R190.64] ;  /* 0x0000000abed38981 */ /* 0x000124000c1e1500 */
[----:B0-----:R-:W-:-:S05]  /*6710*/  IADD3 R190, P1, R237, R185, RZ ;  /* 0x000000b9edbe7210 */ /* 0x001fca0007f3e0ff */
[----:B------:R-:W-:-:S05]  /*6720*/  IMAD.X R191, R15, 0x1, R4, P1 ;  /* 0x000000010fbf7824 */ /* 0x000fca00008e0604 */
[----:B------:R3:W4:Y:S01]  /*6730*/  @!P0 LDG.E.U16 R212, desc[UR10][R190.64] ;  /* 0x0000000abed48981 */ /* 0x000722000c1e1500 */
[----:B------:R-:W-:Y:S02]  /*6740*/  PRMT R206, RZ, 0x7610, R206 ;  /* 0x00007610ffce7816 */ /* 0x000fe400000000ce */
[----:B------:R-:W-:Y:S01]  /*6750*/  PRMT R205, RZ, 0x7610, R205 ;  /* 0x00007610ffcd7816 */ /* 0x000fe200000000cd */
[----:B------:R0:W-:Y:S02]  /*6760*/  STS.U16 [R2+UR8+0xc00], R204 ;  /* 0x000c00cc02007988 */ /* 0x0001e40008000408 */
[----:B0-----:R-:W-:Y:S02]  /*6770*/  PRMT R204, RZ, 0x7610, R204 ;  /* 0x00007610ffcc7816 */ /* 0x001fe400000000cc */
[----:B------:R0:W-:Y:S02]  /*6780*/  STS.U16 [R2+UR8+0xe00], R203 ;  /* 0x000e00cb02007988 */ /* 0x0001e40008000408 */
[----:B0-----:R-:W-:-:S02]  /*6790*/  PRMT R203, RZ, 0x7610, R203 ;  /* 0x00007610ffcb7816 */ /* 0x001fc400000000cb */
[----:B---3--:R-:W-:-:S05]  /*67a0*/  IADD3 R190, P1, R0, R185, RZ ;  /* 0x000000b900be7210 */ /* 0x008fca0007f3e0ff */
[----:B------:R-:W-:-:S05]  /*67b0*/  IMAD.X R191, R236, 0x1, R4, P1 ;  /* 0x00000001ecbf7824 */ /* 0x000fca00008e0604 */
[----:B------:R0:W3:Y:S02]  /*67c0*/  @!P0 LDG.E.U16 R210, desc[UR10][R190.64] ;  /* 0x0000000abed28981 */ /* 0x0000e4000c1e1500 */
[----:B0-----:R-:W-:-:S05]  /*67d0*/  IADD3 R190, P1, R16, R185, RZ ;  /* 0x000000b910be7210 */ /* 0x001fca0007f3e0ff */
        /* <DEDUP_REMOVED lines=10> */
[----:B------:R0:W3:Y:S04]  /*6880*/  @!P0 LDG.E.U16 R203, desc[UR10][R190.64] ;  /* 0x0000000abecb8981 */ /* 0x0000e8000c1e1500 */
[----:B------:R1:W-:Y:S01]  /*6890*/  STS.U16 [R2+UR8+0x1000], R202 ;  /* 0x001000ca02007988 */ /* 0x0003e20008000408 */
[----:B0-----:R-:W-:Y:S02]  /*68a0*/  IADD3 R190, P1, R229, R185, RZ ;  /* 0x000000b9e5be7210 */ /* 0x001fe40007f3e0ff */
[----:B-1----:R-:W-:-:S03]  /*68b0*/  PRMT R202, RZ, 0x7610, R202 ;  /* 0x00007610ffca7816 */ /* 0x002fc600000000ca */
[----:B------:R-:W-:Y:S01]  /*68c0*/  IMAD.X R191, R5, 0x1, R4, P1 ;  /* 0x0000000105bf7824 */ /* 0x000fe200008e0604 */
[----:B------:R0:W-:Y:S04]  /*68d0*/  STS.U16 [R2+UR8+0x1200], R201 ;  /* 0x001200c902007988 */ /* 0x0001e80008000408 */
[----:B------:R2:W3:Y:S01]  /*68e0*/  @!P0 LDG.E.U16 R202, desc[UR10][R190.64] ;  /* 0x0000000abeca8981 */ /* 0x0004e2000c1e1500 */
[----:B0-----:R-:W-:Y:S02]  /*68f0*/  PRMT R201, RZ, 0x7610, R201 ;  /* 0x00007610ffc97816 */ /* 0x001fe400000000c9 */
[----:B--2---:R-:W-:-:S05]  /*6900*/  IADD3 R190, P1, R172, R185, RZ ;  /* 0x000000b9acbe7210 */ /* 0x004fca0007f3e0ff */
[----:B------:R-:W-:Y:S01]  /*6910*/  IMAD.X R191, R228, 0x1, R4, P1 ;  /* 0x00000001e4bf7824 */ /* 0x000fe200008e0604 */
[----:B------:R0:W-:Y:S04]  /*6920*/  STS.U16 [R2+UR8+0x1400], R200 ;  /* 0x001400c802007988 */ /* 0x0001e80008000408 */
[----:B------:R1:W2:Y:S01]  /*6930*/  @!P0 LDG.E.U16 R201, desc[UR10][R190.64] ;  /* 0x0000000abec98981 */ /* 0x0002a2000c1e1500 */
[----:B0-----:R-:W-:Y:S02]  /*6940*/  PRMT R200, RZ, 0x7610, R200 ;  /* 0x00007610ffc87816 */ /* 0x001fe400000000c8 */
[----:B-1----:R-:W-:-:S05]  /*6950*/  IADD3 R190, P1, R167, R185, RZ ;  /* 0x000000b9a7be7210 */ /* 0x002fca0007f3e0ff */
        /* <DEDUP_REMOVED lines=56> */
[----:B----4-:R0:W-:Y:S04]  /*6ce0*/  STS.U16 [R2+UR8+0x2c00], R209 ;  /* 0x002c00d102007988 */ /* 0x0101e80008000408 */
[----:B------:R1:W4:Y:S01]  /*6cf0*/  @!P0 LDG.E.U16 R208, desc[UR10][R190.64] ;  /* 0x0000000abed08981 */ /* 0x000322000c1e1500 */
[----:B0-----:R-:W-:Y:S02]  /*6d00*/  PRMT R209, RZ, 0x7610, R209 ;  /* 0x00007610ffd17816 */ /* 0x001fe400000000d1 */
[----:B-1----:R-:W-:-:S05]  /*6d10*/  IADD3 R190, P1, R170, R185, RZ ;  /* 0x000000b9aabe7210 */ /* 0x002fca0007f3e0ff */
[----:B------:R-:W-:Y:S01]  /*6d20*/  IMAD.X R191, R171, 0x1, R4, P1 ;  /* 0x00000001abbf7824 */ /* 0x000fe200008e0604 */
[----:B------:R0:W-:Y:S04]  /*6d30*/  STS.U16 [R2+UR8+0x2e00], R211 ;  /* 0x002e00d302007988 */ /* 0x0001e80008000408 */
        /* <DEDUP_REMOVED lines=9> */
[----:B---3--:R0:W-:Y:S04]  /*6dd0*/  STS.U16 [R2+UR8+0x3200], R210 ;  /* 0x003200d202007988 */ /* 0x0081e80008000408 */
[----:B------:R1:W3:Y:S01]  /*6de0*/  @!P0 LDG.E.U16 R212, desc[UR10][R190.64] ;  /* 0x0000000abed48981 */ /* 0x0002e2000c1e1500 */
[----:B0-----:R-:W-:Y:S02]  /*6df0*/  PRMT R210, RZ, 0x7610, R210 ;  /* 0x00007610ffd27816 */ /* 0x001fe400000000d2 */
[----:B-1----:R-:W-:-:S05]  /*6e00*/  IADD3 R190, P1, R164, R185, RZ ;  /* 0x000000b9a4be7210 */ /* 0x002fca0007f3e0ff */
[----:B------:R-:W-:Y:S01]  /*6e10*/  IMAD.X R191, R165, 0x1, R4, P1 ;  /* 0x00000001a5bf7824 */ /* 0x000fe200008e0604 */
[----:B------:R0:W-:Y:S04]  /*6e20*/  STS.U16 [R2+UR8+0x3400], R206 ;  /* 0x003400ce02007988 */ /* 0x0001e80008000408 */
        /* <DEDUP_REMOVED lines=18> */
[----:B------:R-:W-:-:S05]  /*6f50*/  IMAD.X R191, R152, 0x1, R4, P1 ;  /* 0x0000000198bf7824 */ /* 0x000fca00008e0604 */
[----:B------:R0:W3:Y:S04]  /*6f60*/  @!P0 LDG.E.U16 R203, desc[UR10][R190.64] ;  /* 0x0000000abecb8981 */ /* 0x0000e8000c1e1500 */
[----:B------:R1:W-:Y:S01]  /*6f70*/  STS.U16 [R2+UR8+0x3c00], R202 ;  /* 0x003c00ca02007988 */ /* 0x0003e20008000408 */
[----:B0-----:R-:W-:Y:S02]  /*6f80*/  IADD3 R190, P1, R179, R185, RZ ;  /* 0x000000b9b3be7210 */ /* 0x001fe40007f3e0ff */
[----:B-1----:R-:W-:-:S03]  /*6f90*/  PRMT R202, RZ, 0x7610, R202 ;  /* 0x00007610ffca7816 */ /* 0x002fc600000000ca */
[----:B------:R-:W-:Y:S01]  /*6fa0*/  IMAD.X R191, R242, 0x1, R4, P1 ;  /* 0x00000001f2bf7824 */ /* 0x000fe200008e0604 */
[----:B--2---:R0:W-:Y:S04]  /*6fb0*/  STS.U16 [R2+UR8+0x3e00], R201 ;  /* 0x003e00c902007988 */ /* 0x0041e80008000408 */
        /* <DEDUP_REMOVED lines=47> */
[----:B-1----:R-:W-:Y:S01]  /*72b0*/  IADD3 R190, P1, R7, R185, RZ ;  /* 0x000000b907be7210 */ /* 0x002fe20007f3e0ff */
[----:B------:R0:W-:Y:S04]  /*72c0*/  STS.U16 [R174+UR8+0x3f00], R186 ;  /* 0x003f00baae007988 */ /* 0x0001e80008000408 */
[----:B------:R-:W-:Y:S01]  /*72d0*/  IMAD.X R191, R8, 0x1, R4, P1 ;  /* 0x0000000108bf7824 */ /* 0x000fe200008e0604 */
[----:B------:R1:W-:Y:S04]  /*72e0*/  STS.U16 [R174+UR8+0x1300], R187 ;  /* 0x001300bbae007988 */ /* 0x0003e80008000408 */
[----:B------:R1:W-:Y:S01]  /*72f0*/  STS.U16 [R174+UR8+0x1500], R207 ;  /* 0x001500cfae007988 */ /* 0x0003e20008000408 */
[----:B0-----:R-:W-:-:S03]  /*7300*/  IMAD.MOV.U32 R186, RZ, RZ, R168 ;  /* 0x000000ffffba7224 */ /* 0x001fc600078e00a8 */
[----:B------:R0:W2:Y:S04]  /*7310*/  @!P0 LDG.E.U16 R192, desc[UR10][R190.64] ;  /* 0x0000000abec08981 */ /* 0x0000a8000c1e1500 */
[----:B----4-:R4:W-:Y:S01]  /*7320*/  STS.U16 [R174+UR8+0x1700], R208 ;  /* 0x001700d0ae007988 */ /* 0x0109e20008000408 */
[----:B-1----:R-:W-:-:S03]  /*7330*/  IMAD.MOV.U32 R187, RZ, RZ, R167 ;  /* 0x000000ffffbb7224 */ /* 0x002fc600078e00a7 */
[----:B------:R1:W-:Y:S01]  /*7340*/  STS.U16 [R174+UR8+0x1900], R209 ;  /* 0x001900d1ae007988 */ /* 0x0003e20008000408 */
[----:B0-----:R-:W-:-:S03]  /*7350*/  IMAD.MOV.U32 R191, RZ, RZ, R160 ;  /* 0x000000ffffbf7224 */ /* 0x001fc600078e00a0 */
[----:B------:R-:W2:Y:S01]  /*7360*/  LDL.LU R160, [R1+0x12c] ;  /* 0x00012c0001a07983 */ /* 0x000ea20000300800 */
[----:B------:R-:W-:-:S03]  /*7370*/  IMAD.MOV.U32 R190, RZ, RZ, R249 ;  /* 0x000000ffffbe7224 */ /* 0x000fc600078e00f9 */
[----:B------:R0:W-:Y:S01]  /*7380*/  STS.U16 [R174+UR8+0x1b00], R211 ;  /* 0x001b00d3ae007988 */ /* 0x0001e20008000408 */
[----:B------:R-:W-:-:S03]  /*7390*/  IMAD.MOV.U32 R207, RZ, RZ, R252 ;  /* 0x000000ffffcf7224 */ /* 0x000fc600078e00fc */
[----:B------:R-:W2:Y:S01]  /*73a0*/  LDL.LU R249, [R1+0x128] ;  /* 0x0001280001f97983 */ /* 0x000ea20000300800 */
[----:B----4-:R-:W-:-:S03]  /*73b0*/  IMAD.MOV.U32 R208, RZ, RZ, R222 ;  /* 0x000000ffffd07224 */ /* 0x010fc600078e00de */
[----:B---3--:R3:W-:Y:S01]  /*73c0*/  STS.U16 [R174+UR8+0x1d00], R212 ;  /* 0x001d00d4ae007988 */ /* 0x0087e20008000408 */
[----:B-1----:R-:W-:-:S03]  /*73d0*/  IMAD.MOV.U32 R209, RZ, RZ, R166 ;  /* 0x000000ffffd17224 */ /* 0x002fc600078e00a6 */
[----:B------:R-:W4:Y:S01]  /*73e0*/  LDL.LU R168, [R1+0x124] ;  /* 0x0001240001a87983 */ /* 0x000f220000300800 */
[----:B0-----:R-:W-:-:S03]  /*73f0*/  IMAD.MOV.U32 R211, RZ, RZ, R181 ;  /* 0x000000ffffd37224 */ /* 0x001fc600078e00b5 */
[----:B------:R-:W4:Y:S01]  /*7400*/  LDL.LU R167, [R1+0x120] ;  /* 0x0001200001a77983 */ /* 0x000f220000300800 */
[----:B---3--:R-:W-:-:S03]  /*7410*/  LOP3.LUT R212, R2, 0x20, RZ, 0x3c, !PT ;  /* 0x0000002002d47812 */ /* 0x008fc600078e3cff */
[----:B------:R-:W3:Y:S04]  /*7420*/  LDL.LU R252, [R1+0x11c] ;  /* 0x00011c0001fc7983 */ /* 0x000ee80000300800 */
[----:B------:R-:W3:Y:S04]  /*7430*/  LDL.LU R222, [R1+0x118] ;  /* 0x0001180001de7983 */ /* 0x000ee80000300800 */
[----:B------:R-:W3:Y:S04]  /*7440*/  LDL.LU R166, [R1+0x114] ;  /* 0x0001140001a67983 */ /* 0x000ee80000300800 */
[----:B------:R-:W3:Y:S04]  /*7450*/  LDL.LU R181, [R1+0x110] ;  /* 0x0001100001b57983 */ /* 0x000ee80000300800 */
[----:B------:R0:W-:Y:S04]  /*7460*/  STS.U16 [R212+UR8+0x1f00], R210 ;  /* 0x001f00d2d4007988 */ /* 0x0001e80008000408 */
[----:B------:R-:W3:Y:S04]  /*7470*/  LDL.LU R174, [R1+0x10c] ;  /* 0x00010c0001ae7983 */ /* 0x000ee80000300800 */
[----:B------:R1:W-:Y:S01]  /*7480*/  STS.U16 [R212+UR8+0x2100], R206 ;  /* 0x002100ced4007988 */ /* 0x0003e20008000408 */
[----:B0-----:R-:W-:-:S03]  /*7490*/  IMAD.MOV.U32 R210, RZ, RZ, R173 ;  /* 0x000000ffffd27224 */ /* 0x001fc600078e00ad */
[----:B------:R-:W3:Y:S04]  /*74a0*/  LDL.LU R173, [R1+0x108] ;  /* 0x0001080001ad7983 */ /* 0x000ee80000300800 */
[----:B------:R0:W-:Y:S01]  /*74b0*/  STS.U16 [R212+UR8+0x2300], R205 ;  /* 0x002300cdd4007988 */ /* 0x0001e20008000408 */
[----:B-1----:R-:W-:-:S03]  /*74c0*/  IMAD.MOV.U32 R206, RZ, RZ, R214 ;  /* 0x000000ffffce7224 */ /* 0x002fc600078e00d6 */
[----:B------:R-:W3:Y:S04]  /*74d0*/  LDL.LU R214, [R1+0x104] ;  /* 0x0001040001d67983 */ /* 0x000ee80000300800 */
[----:B------:R1:W-:Y:S01]  /*74e0*/  STS.U16 [R212+UR8+0x2500], R204 ;  /* 0x002500ccd4007988 */ /* 0x0003e20008000408 */
[----:B0-----:R-:W-:-:S03]  /*74f0*/  IMAD.MOV.U32 R205, RZ, RZ, R223 ;  /* 0x000000ffffcd7224 */ /* 0x001fc600078e00df */
[----:B------:R-:W3:Y:S04]  /*7500*/  LDL.LU R223, [R1+0x100] ;  /* 0x0001000001df7983 */ /* 0x000ee80000300800 */
[----:B------:R0:W-:Y:S01]  /*7510*/  STS.U16 [R212+UR8+0x2700], R203 ;  /* 0x002700cbd4007988 */ /* 0x0001e20008000408 */
[----:B-1----:R-:W-:-:S03]  /*7520*/  IMAD.MOV.U32 R204, RZ, RZ, R156 ;  /* 0x000000ffffcc7224 */ /* 0x002fc600078e009c */
[----:B------:R-:W4:Y:S01]  /*7530*/  LDL.LU R156, [R1+0xfc] ;  /* 0x0000fc00019c7983 */ /* 0x000f220000300800 */
[----:B0-----:R-:W-:-:S03]  /*7540*/  IMAD.MOV.U32 R203, RZ, RZ, R227 ;  /* 0x000000ffffcb7224 */ /* 0x001fc600078e00e3 */
[----:B------:R-:W3:Y:S04]  /*7550*/  LDL.LU R227, [R1+0xf8] ;  /* 0x0000f80001e37983 */ /* 0x000ee80000300800 */
[----:B--2---:R0:W-:Y:S02]  /*7560*/  STS.U16 [R212+UR8+0x2900], R202 ;  /* 0x002900cad4007988 */ /* 0x0041e40008000408 */
[----:B0-----:R-:W-:Y:S02]  /*7570*/  IMAD.MOV.U32 R202, RZ, RZ, R184 ;  /* 0x000000ffffca7224 */ /* 0x001fe400078e00b8 */
[----:B------:R-:W0:Y:S01]  /*7580*/  LDC R184, c[0x0][0x23c] ;  /* 0x00008f00ffb87b82 */ /* 0x000e220000000800 */
[----:B------:R-:W-:Y:S04]  /*7590*/  STS.U16 [R212+UR8+0x2b00], R201 ;  /* 0x002b00c9d4007988 */ /* 0x000fe80008000408 */
[----:B------:R1:W-:Y:S01]  /*75a0*/  STS.U16 [R212+UR8+0x2d00], R200 ;  /* 0x002d00c8d4007988 */ /* 0x0003e20008000408 */
[----:B0-----:R-:W-:-:S02]  /*75b0*/  IMAD.SHL.U32 R184, R184, 0x20, RZ ;  /* 0x00000020b8b87824 */ /* 0x001fc400078e00ff */
[----:B-1----:R-:W-:Y:S02]  /*75c0*/  IMAD.MOV.U32 R200, RZ, RZ, R203 ;  /* 0x000000ffffc87224 */ /* 0x002fe400078e00cb */
[----:B------:R-:W-:Y:S01]  /*75d0*/  IMAD.MOV.U32 R203, RZ, RZ, R205 ;  /* 0x000000ffffcb7224 */ /* 0x000fe200078e00cd */
[----:B------:R0:W-:Y:S01]  /*75e0*/  STS.U16 [R212+UR8+0x2f00], R199 ;  /* 0x002f00c7d4007988 */ /* 0x0001e20008000408 */
[----:B------:R-:W-:Y:S02]  /*75f0*/  IMAD.MOV.U32 R205, RZ, RZ, R207 ;  /* 0x000000ffffcd7224 */ /* 0x000fe400078e00cf */
[----:B------:R-:W-:Y:S02]  /*7600*/  IMAD.MOV.U32 R207, RZ, RZ, R187 ;  /* 0x000000ffffcf7224 */ /* 0x000fe400078e00bb */
[----:B------:R-:W-:Y:S01]  /*7610*/  IMAD.MOV.U32 R187, RZ, RZ, R228 ;  /* 0x000000ffffbb7224 */ /* 0x000fe200078e00e4 */
[----:B------:R-:W-:Y:S01]  /*7620*/  STS.U16 [R212+UR8+0x3100], R198 ;  /* 0x003100c6d4007988 */ /* 0x000fe20008000408 */
[----:B------:R-:W-:-:S02]  /*7630*/  IMAD.MOV.U32 R201, RZ, RZ, R202 ;  /* 0x000000ffffc97224 */ /* 0x000fc400078e00ca */
[----:B------:R-:W-:Y:S01]  /*7640*/  IMAD.MOV.U32 R202, RZ, RZ, R204 ;  /* 0x000000ffffca7224 */ /* 0x000fe200078e00cc */
[----:B------:R-:W-:Y:S01]  /*7650*/  STS.U16 [R212+UR8+0x3300], R197 ;  /* 0x003300c5d4007988 */ /* 0x000fe20008000408 */
[----:B0-----:R-:W-:Y:S02]  /*7660*/  IMAD.MOV.U32 R199, RZ, RZ, R190 ;  /* 0x000000ffffc77224 */ /* 0x001fe400078e00be */
[----:B------:R-:W-:Y:S01]  /*7670*/  IMAD.MOV.U32 R204, RZ, RZ, R191 ;  /* 0x000000ffffcc7224 */ /* 0x000fe200078e00bf */
[----:B------:R-:W-:Y:S04]  /*7680*/  STS.U16 [R212+UR8+0x3500], R196 ;  /* 0x003500c4d4007988 */ /* 0x000fe80008000408 */
[----:B------:R-:W-:Y:S04]  /*7690*/  STS.U16 [R212+UR8+0x3700], R195 ;  /* 0x003700c3d4007988 */ /* 0x000fe80008000408 */
[----:B------:R0:W-:Y:S01]  /*76a0*/  STS.U16 [R212+UR8+0x3900], R194 ;  /* 0x003900c2d4007988 */ /* 0x0001e20008000408 */
[----:B------:R-:W-:Y:S01]  /*76b0*/  UMOV UR16, UR4 ;  /* 0x0000000400107c82 */ /* 0x000fe20008000000 */
[----:B------:R-:W-:Y:S01]  /*76c0*/  UMOV UR17, 0x40000040 ;  /* 0x4000004000117882 */ /* 0x000fe20000000000 */
[----:B------:R-:W-:Y:S01]  /*76d0*/  UMOV UR18, UR6 ;  /* 0x0000000600127c82 */ /* 0x000fe20008000000 */
[----:B------:R-:W-:Y:S01]  /*76e0*/  UMOV UR19, 0x80000020 ;  /* 0x8000002000137882 */ /* 0x000fe20000000000 */
[----:B0-----:R-:W0:Y:S01]  /*76f0*/  LDC R194, c[0x0][0x238] ;  /* 0x00008e00ffc27b82 */ /* 0x001e220000000800 */
[----:B------:R1:W-:Y:S04]  /*7700*/  STS.U16 [R212+UR8+0x3b00], R193 ;  /* 0x003b00c1d4007988 */ /* 0x0003e80008000408 */
[----:B------:R2:W-:Y:S01]  /*7710*/  STS.U16 [R212+UR8+0x3d00], R192 ;  /* 0x003d00c0d4007988 */ /* 0x0005e20008000408 */
[----:B-1----:R-:W-:Y:S01]  /*7720*/  IMAD.MOV.U32 R193, RZ, RZ, R5 ;  /* 0x000000ffffc17224 */ /* 0x002fe200078e0005 */
[----:B------:R1:W-:Y:S06]  /*7730*/  MEMBAR.ALL.CTA ;  /* 0x0000000000007992 */ /* 0x0003ec0000008000 */
[----:B-1----:R-:W1:Y:S01]  /*7740*/  FENCE.VIEW.ASYNC.S ;  /* 0x00000000000073c6 */ /* 0x002e620000000000 */
[----:B--2---:R-:W-:-:S02]  /*7750*/  IMAD.MOV.U32 R212, RZ, RZ, R186 ;  /* 0x000000ffffd47224 */ /* 0x004fc400078e00ba */
[----:B------:R-:W-:Y:S02]  /*7760*/  IMAD.MOV.U32 R186, RZ, RZ, R172 ;  /* 0x000000ffffba7224 */ /* 0x000fe400078e00ac */
[----:B------:R-:W2:Y:S02]  /*7770*/  LDL.LU R172, [R1+0xf4] ;  /* 0x0000f40001ac7983 */ /* 0x000ea40000300800 */
[----:B------:R-:W-:-:S04]  /*7780*/  IMAD.WIDE R186, R184, 0x2, R186 ;  /* 0x00000002b8ba7825 */ /* 0x000fc800078e02ba */
[----:B------:R-:W-:Y:S01]  /*7790*/  IMAD.MOV.U32 R228, RZ, RZ, R187 ;  /* 0x000000ffffe47224 */ /* 0x000fe200078e00bb */
[----:B------:R0:W-:Y:S01]  /*77a0*/  STL [R1+0x48], R186 ;  /* 0x000048ba01007387 */ /* 0x0001e20000100800 */
[----:B----4-:R-:W-:Y:S01]  /*77b0*/  IMAD.MOV.U32 R191, RZ, RZ, R156 ;  /* 0x000000ffffbf7224 */ /* 0x010fe200078e009c */
[----:B-1----:R-:W-:Y:S01]  /*77c0*/  BAR.SYNC.DEFER_BLOCKING 0x0 ;  /* 0x0000000000007b1d */ /* 0x002fe20000010000 */
[----:B0-----:R-:W-:Y:S02]  /*77d0*/  IMAD.MOV.U32 R186, RZ, RZ, R3 ;  /* 0x000000ffffba7224 */ /* 0x001fe400078e0003 */
[----:B------:R-:W-:Y:S02]  /*77e0*/  IMAD.MOV.U32 R187, RZ, RZ, R230 ;  /* 0x000000ffffbb7224 */ /* 0x000fe400078e00e6 */
[----:B---3--:R-:W-:Y:S01]  /*77f0*/  IMAD.MOV.U32 R190, RZ, RZ, R227 ;  /* 0x000000ffffbe7224 */ /* 0x008fe200078e00e3 */
[----:B------:R-:W3:Y:S01]  /*7800*/  LDL.LU R3, [R1+0xf0] ;  /* 0x0000f00001037983 */ /* 0x000ee20000300800 */
[----:B------:R-:W-:-:S04]  /*7810*/  IMAD.WIDE R186, R184, 0x2, R186 ;  /* 0x00000002b8ba7825 */ /* 0x000fc800078e02ba */
[----:B------:R-:W-:Y:S01]  /*7820*/  IMAD.WIDE R190, R184, 0x2, R190 ;  /* 0x00000002b8be7825 */ /* 0x000fe200078e02be */
[----:B------:R0:W-:Y:S03]  /*7830*/  STL [R1+0x4c], R186 ;  /* 0x00004cba01007387 */ /* 0x0001e60000100800 */
[----:B------:R-:W-:Y:S02]  /*7840*/  IMAD.MOV.U32 R230, RZ, RZ, R187 ;  /* 0x000000ffffe67224 */ /* 0x000fe400078e00bb */
[----:B------:R-:W-:Y:S02]  /*7850*/  IMAD.MOV.U32 R227, RZ, RZ, R190 ;  /* 0x000000ffffe37224 */ /* 0x000fe400078e00be */
[----:B------:R-:W-:Y:S02]  /*7860*/  IMAD.MOV.U32 R156, RZ, RZ, R191 ;  /* 0x000000ffff9c7224 */ /* 0x000fe400078e00bf */
[----:B------:R-:W-:-:S02]  /*7870*/  IMAD.MOV.U32 R190, RZ, RZ, R7 ;  /* 0x000000ffffbe7224 */ /* 0x000fc400078e0007 */
[----:B------:R-:W-:Y:S02]  /*7880*/  IMAD.MOV.U32 R191, RZ, RZ, R8 ;  /* 0x000000ffffbf7224 */ /* 0x000fe400078e0008 */
[----:B0-----:R-:W-:Y:S02]  /*7890*/  IMAD.MOV.U32 R186, RZ, RZ, R177 ;  /* 0x000000ffffba7224 */ /* 0x001fe400078e00b1 */
[----:B------:R-:W-:Y:S01]  /*78a0*/  IMAD.MOV.U32 R187, RZ, RZ, R232 ;  /* 0x000000ffffbb7224 */ /* 0x000fe200078e00e8 */
[----:B------:R-:W4:Y:S01]  /*78b0*/  LDL.LU R177, [R1+0xec] ;  /* 0x0000ec0001b17983 */ /* 0x000f220000300800 */
[----:B------:R-:W-:-:S04]  /*78c0*/  IMAD.WIDE R190, R184, 0x2, R190 ;  /* 0x00000002b8be7825 */ /* 0x000fc800078e02be */
[----:B------:R-:W-:-:S04]  /*78d0*/  IMAD.WIDE R186, R184, 0x2, R186 ;  /* 0x00000002b8ba7825 */ /* 0x000fc800078e02ba */
[----:B------:R-:W-:Y:S01]  /*78e0*/  IMAD.MOV.U32 R7, RZ, RZ, R190 ;  /* 0x000000ffff077224 */ /* 0x000fe200078e00be */
[----:B------:R0:W-:Y:S01]  /*78f0*/  STL [R1+0x50], R186 ;  /* 0x000050ba01007387 */ /* 0x0001e20000100800 */
[----:B------:R-:W-:Y:S02]  /*7900*/  IMAD.MOV.U32 R8, RZ, RZ, R191 ;  /* 0x000000ffff087224 */ /* 0x000fe400078e00bf */
[----:B------:R-:W-:Y:S02]  /*7910*/  IMAD.MOV.U32 R232, RZ, RZ, R187 ;  /* 0x000000ffffe87224 */ /* 0x000fe400078e00bb */
[----:B------:R-:W-:Y:S02]  /*7920*/  IMAD.MOV.U32 R190, RZ, RZ, R231 ;  /* 0x000000ffffbe7224 */ /* 0x000fe400078e00e7 */
[----:B------:R-:W-:Y:S02]  /*7930*/  IMAD.MOV.U32 R191, RZ, RZ, R6 ;  /* 0x000000ffffbf7224 */ /* 0x000fe400078e0006 */
[----:B0-----:R-:W-:-:S02]  /*7940*/  IMAD.MOV.U32 R186, RZ, RZ, R217 ;  /* 0x000000ffffba7224 */ /* 0x001fc400078e00d9 */
        /* <DEDUP_REMOVED lines=10> */
[----:B------:R-:W-:-:S04]  /*79f0*/  IMAD.WIDE R190, R184, 0x2, R190 ;  /* 0x00000002b8be7825 */ /* 0x000fc800078e02be */
[----:B0-----:R-:W-:Y:S02]  /*7a00*/  IMAD.MOV.U32 R186, RZ, RZ, R0 ;  /* 0x000000ffffba7224 */ /* 0x001fe400078e0000 */
[----:B------:R-:W-:Y:S01]  /*7a10*/  IMAD.MOV.U32 R187, RZ, RZ, R236 ;  /* 0x000000ffffbb7224 */ /* 0x000fe200078e00ec */
[----:B------:R-:W4:Y:S01]  /*7a20*/  LDL.LU R0, [R1+0xe4] ;  /* 0x0000e40001007983 */ /* 0x000f220000300800 */
[----:B------:R-:W-:-:S04]  /*7a30*/  IMAD.WIDE R186, R184, 0x2, R186 ;  /* 0x00000002b8ba7825 */ /* 0x000fc800078e02ba */
[----:B------:R-:W-:Y:S02]  /*7a40*/  IMAD.MOV.U32 R13, RZ, RZ, R190 ;  /* 0x000000ffff0d7224 */ /* 0x000fe400078e00be */
[----:B------:R-:W-:Y:S01]  /*7a50*/  IMAD.MOV.U32 R14, RZ, RZ, R191 ;  /* 0x000000ffff0e7224 */ /* 0x000fe200078e00bf */
[----:B------:R0:W-:Y:S01]  /*7a60*/  STL [R1+0x58], R186 ;  /* 0x000058ba01007387 */ /* 0x0001e20000100800 */
[----:B------:R-:W-:Y:S02]  /*7a70*/  IMAD.MOV.U32 R190, RZ, RZ, R235 ;  /* 0x000000ffffbe7224 */ /* 0x000fe400078e00eb */
[----:B------:R-:W-:Y:S02]  /*7a80*/  IMAD.MOV.U32 R191, RZ, RZ, R12 ;  /* 0x000000ffffbf7224 */ /* 0x000fe400078e000c */
[----:B------:R-:W-:Y:S02]  /*7a90*/  IMAD.MOV.U32 R236, RZ, RZ, R187 ;  /* 0x000000ffffec7224 */ /* 0x000fe400078e00bb */
[----:B------:R-:W-:-:S04]  /*7aa0*/  IMAD.WIDE R190, R184, 0x2, R190 ;  /* 0x00000002b8be7825 */ /* 0x000fc800078e02be */
[----:B0-----:R-:W-:Y:S02]  /*7ab0*/  IMAD.MOV.U32 R186, RZ, RZ, R226 ;  /* 0x000000ffffba7224 */ /* 0x001fe400078e00e2 */
[----:B------:R-:W-:Y:S01]  /*7ac0*/  IMAD.MOV.U32 R187, RZ, RZ, R238 ;  /* 0x000000ffffbb7224 */ /* 0x000fe200078e00ee */
[----:B------:R-:W4:Y:S01]  /*7ad0*/  LDL.LU R226, [R1+0xe0] ;  /* 0x0000e00001e27983 */ /* 0x000f220000300800 */
[----:B------:R-:W-:Y:S02]  /*7ae0*/  IMAD.MOV.U32 R235, RZ, RZ, R190 ;  /* 0x000000ffffeb7224 */ /* 0x000fe400078e00be */
[----:B------:R-:W-:-:S04]  /*7af0*/  IMAD.WIDE R186, R184, 0x2, R186 ;  /* 0x00000002b8ba7825 */ /* 0x000fc800078e02ba */
[----:B------:R-:W-:Y:S02]  /*7b00*/  IMAD.MOV.U32 R12, RZ, RZ, R191 ;  /* 0x000000ffff0c7224 */ /* 0x000fe400078e00bf */
[----:B------:R-:W-:Y:S02]  /*7b10*/  IMAD.MOV.U32 R190, RZ, RZ, R19 ;  /* 0x000000ffffbe7224 */ /* 0x000fe400078e0013 */
[----:B------:R-:W-:Y:S01]  /*7b20*/  IMAD.MOV.U32 R191, RZ, RZ, R20 ;  /* 0x000000ffffbf7224 */ /* 0x000fe200078e0014 */
[----:B------:R0:W-:Y:S01]  /*7b30*/  STL [R1+0x5c], R186 ;  /* 0x00005cba01007387 */ /* 0x0001e20000100800 */
[----:B------:R-:W-:Y:S02]  /*7b40*/  IMAD.MOV.U32 R238, RZ, RZ, R187 ;  /* 0x000000ffffee7224 */ /* 0x000fe400078e00bb */
[----:B------:R-:W-:-:S04]  /*7b50*/  IMAD.WIDE R190, R184, 0x2, R190 ;  /* 0x00000002b8be7825 */ /* 0x000fc800078e02be */
[----:B------:R-:W-:Y:S02]  /*7b60*/  IMAD.MOV.U32 R19, RZ, RZ, R190 ;  /* 0x000000ffff137224 */ /* 0x000fe400078e00be */
[----:B0-----:R-:W-:Y:S02]  /*7b70*/  IMAD.MOV.U32 R186, RZ, RZ, R218 ;  /* 0x000000ffffba7224 */ /* 0x001fe400078e00da */
[----:B------:R-:W-:Y:S01]  /*7b80*/  IMAD.MOV.U32 R187, RZ, RZ, R240 ;  /* 0x000000ffffbb7224 */ /* 0x000fe200078e00f0 */
[----:B------:R-:W4:Y:S01]  /*7b90*/  LDL.LU R218, [R1+0xdc] ;  /* 0x0000dc0001da7983 */ /* 0x000f220000300800 */
[----:B------:R-:W-:Y:S02]  /*7ba0*/  IMAD.MOV.U32 R20, RZ, RZ, R191 ;  /* 0x000000ffff147224 */ /* 0x000fe400078e00bf */
[----:B------:R-:W-:-:S04]  /*7bb0*/  IMAD.WIDE R186, R184, 0x2, R186 ;  /* 0x00000002b8ba7825 */ /* 0x000fc800078e02ba */
        /* <DEDUP_REMOVED lines=17> */
[----:B------:R-:W-:Y:S02]  /*7cd0*/  IMAD.MOV.U32 R154, RZ, RZ, R191 ;  /* 0x000000ffff9a7224 */ /* 0x000fe400078e00bf */
[----:B0-----:R-:W-:Y:S02]  /*7ce0*/  IMAD.MOV.U32 R186, RZ, RZ, R219 ;  /* 0x000000ffffba7224 */ /* 0x001fe400078e00db */
[----:B------:R-:W-:Y:S01]  /*7cf0*/  IMAD.MOV.U32 R187, RZ, RZ, R244 ;  /* 0x000000ffffbb7224 */ /* 0x000fe200078e00f4 */
[----:B------:R-:W4:Y:S01]  /*7d00*/  LDL.LU R219, [R1+0xd4] ;  /* 0x0000d40001db7983 */ /* 0x000f220000300800 */
[----:B------:R-:W-:Y:S02]  /*7d10*/  IMAD.MOV.U32 R190, RZ, RZ, R243 ;  /* 0x000000ffffbe7224 */ /* 0x000fe400078e00f3 */
[----:B------:R-:W-:-:S02]  /*7d20*/  IMAD.MOV.U32 R191, RZ, RZ, R152 ;  /* 0x000000ffffbf7224 */ /* 0x000fc400078e0098 */
[----:B------:R-:W-:-:S04]  /*7d30*/  IMAD.WIDE R186, R184, 0x2, R186 ;  /* 0x00000002b8ba7825 */ /* 0x000fc800078e02ba */
[----:B------:R-:W-:Y:S01]  /*7d40*/  IMAD.MOV.U32 R192, RZ, RZ, R229 ;  /* 0x000000ffffc07224 */ /* 0x000fe200078e00e5 */
[----:B------:R0:W-:Y:S01]  /*7d50*/  STL [R1+0x68], R186 ;  /* 0x000068ba01007387 */ /* 0x0001e20000100800 */
[----:B------:R-:W-:-:S04]  /*7d60*/  IMAD.WIDE R190, R184, 0x2, R190 ;  /* 0x00000002b8be7825 */ /* 0x000fc800078e02be */
[----:B------:R-:W-:Y:S02]  /*7d70*/  IMAD.MOV.U32 R244, RZ, RZ, R187 ;  /* 0x000000fffff47224 */ /* 0x000fe400078e00bb */
[----:B------:R-:W-:-:S04]  /*7d80*/  IMAD.WIDE R192, R184, 0x2, R192 ;  /* 0x00000002b8c07825 */ /* 0x000fc800078e02c0 */
[----:B0-----:R-:W-:Y:S02]  /*7d90*/  IMAD.MOV.U32 R186, RZ, RZ, R188 ;  /* 0x000000ffffba7224 */ /* 0x001fe400078e00bc */
[----:B------:R-:W-:Y:S01]  /*7da0*/  IMAD.MOV.U32 R187, RZ, RZ, R246 ;  /* 0x000000ffffbb7224 */ /* 0x000fe200078e00f6 */
[----:B------:R-:W4:Y:S01]  /*7db0*/  LDL.LU R188, [R1+0xd0] ;  /* 0x0000d00001bc7983 */ /* 0x000f220000300800 */
[----:B------:R-:W-:Y:S02]  /*7dc0*/  IMAD.MOV.U32 R243, RZ, RZ, R190 ;  /* 0x000000fffff37224 */ /* 0x000fe400078e00be */
[----:B------:R-:W-:Y:S02]  /*7dd0*/  IMAD.MOV.U32 R152, RZ, RZ, R191 ;  /* 0x000000ffff987224 */ /* 0x000fe400078e00bf */
[----:B------:R-:W-:Y:S02]  /*7de0*/  IMAD.MOV.U32 R190, RZ, RZ, R245 ;  /* 0x000000ffffbe7224 */ /* 0x000fe400078e00f5 */
[----:B------:R-:W-:-:S02]  /*7df0*/  IMAD.MOV.U32 R191, RZ, RZ, R155 ;  /* 0x000000ffffbf7224 */ /* 0x000fc400078e009b */
[----:B------:R-:W-:Y:S02]  /*7e00*/  IMAD.MOV.U32 R229, RZ, RZ, R192 ;  /* 0x000000ffffe57224 */ /* 0x000fe400078e00c0 */
[----:B------:R-:W-:Y:S02]  /*7e10*/  IMAD.MOV.U32 R5, RZ, RZ, R193 ;  /* 0x000000ffff057224 */ /* 0x000fe400078e00c1 */
[----:B------:R-:W-:-:S04]  /*7e20*/  IMAD.WIDE R186, R184, 0x2, R186 ;  /* 0x00000002b8ba7825 */ /* 0x000fc800078e02ba */
[----:B------:R-:W-:Y:S02]  /*7e30*/  IMAD.MOV.U32 R192, RZ, RZ, R233 ;  /* 0x000000ffffc07224 */ /* 0x000fe400078e00e9 */
[----:B------:R-:W-:Y:S02]  /*7e40*/  IMAD.MOV.U32 R193, RZ, RZ, R9 ;  /* 0x000000ffffc17224 */ /* 0x000fe400078e0009 */
[C---:B------:R-:W-:Y:S01]  /*7e50*/  IMAD.WIDE R190, R184.reuse, 0x2, R190 ;  /* 0x00000002b8be7825 */ /* 0x040fe200078e02be */
[----:B------:R0:W-:Y:S03]  /*7e60*/  STL [R1+0x6c], R186 ;  /* 0x00006cba01007387 */ /* 0x0001e60000100800 */
[----:B------:R-:W-:-:S04]  /*7e70*/  IMAD.WIDE R192, R184, 0x2, R192 ;  /* 0x00000002b8c07825 */ /* 0x000fc800078e02c0 */
[----:B------:R-:W-:Y:S02]  /*7e80*/  IMAD.MOV.U32 R246, RZ, RZ, R187 ;  /* 0x000000fffff67224 */ /* 0x000fe400078e00bb */
[----:B------:R-:W-:Y:S02]  /*7e90*/  IMAD.MOV.U32 R245, RZ, RZ, R190 ;  /* 0x000000fffff57224 */ /* 0x000fe400078e00be */
[----:B------:R-:W-:Y:S02]  /*7ea0*/  IMAD.MOV.U32 R155, RZ, RZ, R191 ;  /* 0x000000ffff9b7224 */ /* 0x000fe400078e00bf */
[----:B0-----:R-:W-:Y:S02]  /*7eb0*/  IMAD.MOV.U32 R186, RZ, RZ, R189 ;  /* 0x000000ffffba7224 */ /* 0x001fe400078e00bd */
[----:B------:R-:W-:Y:S01]  /*7ec0*/  IMAD.MOV.U32 R187, RZ, RZ, R248 ;  /* 0x000000ffffbb7224 */ /* 0x000fe200078e00f8 */
[----:B------:R-:W4:Y:S01]  /*7ed0*/  LDL.LU R189, [R1+0xcc] ;  /* 0x0000cc0001bd7983 */ /* 0x000f220000300800 */
[----:B------:R-:W-:-:S02]  /*7ee0*/  IMAD.MOV.U32 R190, RZ, RZ, R161 ;  /* 0x000000ffffbe7224 */ /* 0x000fc400078e00a1 */
[----:B------:R-:W-:Y:S02]  /*7ef0*/  IMAD.MOV.U32 R191, RZ, RZ, R162 ;  /* 0x000000ffffbf7224 */ /* 0x000fe400078e00a2 */
[----:B------:R-:W-:Y:S02]  /*7f00*/  IMAD.MOV.U32 R233, RZ, RZ, R192 ;  /* 0x000000ffffe97224 */ /* 0x000fe400078e00c0 */
[----:B------:R-:W-:Y:S02]  /*7f10*/  IMAD.MOV.U32 R9, RZ, RZ, R193 ;  /* 0x000000ffff097224 */ /* 0x000fe400078e00c1 */
[----:B------:R-:W-:Y:S02]  /*7f20*/  IMAD.MOV.U32 R192, RZ, RZ, R237 ;  /* 0x000000ffffc07224 */ /* 0x000fe400078e00ed */
[----:B------:R-:W-:Y:S02]  /*7f30*/  IMAD.MOV.U32 R193, RZ, RZ, R15 ;  /* 0x000000ffffc17224 */ /* 0x000fe400078e000f */
[----:B------:R-:W-:-:S04]  /*7f40*/  IMAD.WIDE R186, R184, 0x2, R186 ;  /* 0x00000002b8ba7825 */ /* 0x000fc800078e02ba */
[C---:B------:R-:W-:Y:S01]  /*7f50*/  IMAD.WIDE R190, R184.reuse, 0x2, R190 ;  /* 0x00000002b8be7825 */ /* 0x040fe200078e02be */
[----:B------:R0:W-:Y:S03]  /*7f60*/  STL [R1+0x70], R186 ;  /* 0x000070ba01007387 */ /* 0x0001e60000100800 */
[----:B------:R-:W-:-:S04]  /*7f70*/  IMAD.WIDE R192, R184, 0x2, R192 ;  /* 0x00000002b8c07825 */ /* 0x000fc800078e02c0 */
[----:B------:R-:W-:Y:S02]  /*7f80*/  IMAD.MOV.U32 R248, RZ, RZ, R187 ;  /* 0x000000fffff87224 */ /* 0x000fe400078e00bb */
[----:B------:R-:W-:Y:S02]  /*7f90*/  IMAD.MOV.U32 R161, RZ, RZ, R190 ;  /* 0x000000ffffa17224 */ /* 0x000fe400078e00be */
[----:B------:R-:W-:Y:S02]  /*7fa0*/  IMAD.MOV.U32 R162, RZ, RZ, R191 ;  /* 0x000000ffffa27224 */ /* 0x000fe400078e00bf */
[----:B0-----:R-:W-:Y:S02]  /*7fb0*/  IMAD.MOV.U32 R186, RZ, RZ, R199 ;  /* 0x000000ffffba7224 */ /* 0x001fe400078e00c7 */
[----:B------:R-:W-:Y:S02]  /*7fc0*/  IMAD.MOV.U32 R187, RZ, RZ, R250 ;  /* 0x000000ffffbb7224 */ /* 0x000fe400078e00fa */
        /* <DEDUP_REMOVED lines=13> */
[----:B------:R-:W-:Y:S02]  /*80a0*/  IMAD.MOV.U32 R190, RZ, RZ, R167 ;  /* 0x000000ffffbe7224 */ /* 0x000fe400078e00a7 */
[----:B------:R-:W-:Y:S02]  /*80b0*/  IMAD.MOV.U32 R191, RZ, RZ, R168 ;  /* 0x000000ffffbf7224 */ /* 0x000fe400078e00a8 */
[----:B0-----:R-:W-:-:S02]  /*80c0*/  IMAD.MOV.U32 R186, RZ, RZ, R222 ;  /* 0x000000ffffba7224 */ /* 0x001fc400078e00de */
[----:B------:R-:W-:Y:S01]  /*80d0*/  IMAD.MOV.U32 R187, RZ, RZ, R252 ;  /* 0x000000ffffbb7224 */ /* 0x000fe200078e00fc */
[----:B------:R-:W4:Y:S01]  /*80e0*/  LDL.LU R222, [R1+0xc8] ;  /* 0x0000c80001de7983 */ /* 0x000f220000300800 */
[----:B------:R-:W-:Y:S02]  /*80f0*/  IMAD.MOV.U32 R241, RZ, RZ, R192 ;  /* 0x000000fffff17224 */ /* 0x000fe400078e00c0 */
[----:B------:R-:W-:Y:S02]  /*8100*/  IMAD.MOV.U32 R21, RZ, RZ, R193 ;  /* 0x000000ffff157224 */ /* 0x000fe400078e00c1 */
[----:B------:R-:W-:Y:S02]  /*8110*/  IMAD.MOV.U32 R192, RZ, RZ, R247 ;  /* 0x000000ffffc07224 */ /* 0x000fe400078e00f7 */
[----:B------:R-:W-:Y:S02]  /*8120*/  IMAD.MOV.U32 R193, RZ, RZ, R157 ;  /* 0x000000ffffc17224 */ /* 0x000fe400078e009d */
[----:B------:R-:W-:-:S04]  /*8130*/  IMAD.WIDE R190, R184, 0x2, R190 ;  /* 0x00000002b8be7825 */ /* 0x000fc800078e02be */
[----:B------:R-:W-:-:S04]  /*8140*/  IMAD.WIDE R186, R184, 0x2, R186 ;  /* 0x00000002b8ba7825 */ /* 0x000fc800078e02ba */
[----:B------:R-:W-:Y:S01]  /*8150*/  IMAD.WIDE R192, R184, 0x2, R192 ;  /* 0x00000002b8c07825 */ /* 0x000fe200078e02c0 */
[----:B------:R0:W-:Y:S03]  /*8160*/  STL [R1+0x78], R186 ;  /* 0x000078ba01007387 */ /* 0x0001e60000100800 */
[----:B------:R-:W-:Y:S02]  /*8170*/  IMAD.MOV.U32 R167, RZ, RZ, R190 ;  /* 0x000000ffffa77224 */ /* 0x000fe400078e00be */
[----:B------:R-:W-:Y:S02]  /*8180*/  IMAD.MOV.U32 R168, RZ, RZ, R191 ;  /* 0x000000ffffa87224 */ /* 0x000fe400078e00bf */
[----:B------:R-:W-:Y:S02]  /*8190*/  IMAD.MOV.U32 R252, RZ, RZ, R187 ;  /* 0x000000fffffc7224 */ /* 0x000fe400078e00bb */
[----:B------:R-:W-:-:S02]  /*81a0*/  IMAD.MOV.U32 R190, RZ, RZ, R181 ;  /* 0x000000ffffbe7224 */ /* 0x000fc400078e00b5 */
[----:B------:R-:W-:Y:S01]  /*81b0*/  IMAD.MOV.U32 R191, RZ, RZ, R166 ;  /* 0x000000ffffbf7224 */ /* 0x000fe200078e00a6 */
[----:B------:R-:W4:Y:S01]  /*81c0*/  LDL.LU R181, [R1+0xc4] ;  /* 0x0000c40001b57983 */ /* 0x000f220000300800 */
[----:B------:R-:W-:Y:S02]  /*81d0*/  IMAD.MOV.U32 R247, RZ, RZ, R192 ;  /* 0x000000fffff77224 */ /* 0x000fe400078e00c0 */
[----:B------:R-:W-:Y:S02]  /*81e0*/  IMAD.MOV.U32 R157, RZ, RZ, R193 ;  /* 0x000000ffff9d7224 */ /* 0x000fe400078e00c1 */
[----:B0-----:R-:W-:Y:S02]  /*81f0*/  IMAD.MOV.U32 R186, RZ, RZ, R201 ;  /* 0x000000ffffba7224 */ /* 0x001fe400078e00c9 */
[----:B------:R-:W-:Y:S02]  /*8200*/  IMAD.MOV.U32 R187, RZ, RZ, R200 ;  /* 0x000000ffffbb7224 */ /* 0x000fe400078e00c8 */
[----:B------:R-:W-:-:S02]  /*8210*/  IMAD.MOV.U32 R192, RZ, RZ, R251 ;  /* 0x000000ffffc07224 */ /* 0x000fc400078e00fb */
[----:B------:R-:W-:Y:S02]  /*8220*/  IMAD.MOV.U32 R193, RZ, RZ, R163 ;  /* 0x000000ffffc17224 */ /* 0x000fe400078e00a3 */
[----:B------:R-:W-:-:S04]  /*8230*/  IMAD.WIDE R190, R184, 0x2, R190 ;  /* 0x00000002b8be7825 */ /* 0x000fc800078e02be */
[C---:B------:R-:W-:Y:S01]  /*8240*/  IMAD.WIDE R186, R184.reuse, 0x2, R186 ;  /* 0x00000002b8ba7825 */ /* 0x040fe200078e02ba */
[----:B------:R-:W-:Y:S03]  /*8250*/  STL [R1], R190 ;  /* 0x000000be01007387 */ /* 0x000fe60000100800 */
[----:B------:R-:W-:Y:S01]  /*8260*/  IMAD.WIDE R192, R184, 0x2, R192 ;  /* 0x00000002b8c07825 */ /* 0x000fe200078e02c0 */
[----:B------:R0:W-:Y:S03]  /*8270*/  STL [R1+0x7c], R186 ;  /* 0x00007cba01007387 */ /* 0x0001e60000100800 */
[----:B------:R-:W-:Y:S01]  /*8280*/  IMAD.MOV.U32 R251, RZ, RZ, R192 ;  /* 0x000000fffffb7224 */ /* 0x000fe200078e00c0 */
[----:B------:R1:W-:Y:S01]  /*8290*/  STL [R1+0x4], R187 ;  /* 0x000004bb01007387 */ /* 0x0003e20000100800 */
[----:B------:R-:W-:-:S02]  /*82a0*/  IMAD.MOV.U32 R163, RZ, RZ, R193 ;  /* 0x000000ffffa37224 */ /* 0x000fc400078e00c1 */
[----:B------:R-:W-:Y:S02]  /*82b0*/  IMAD.MOV.U32 R192, RZ, RZ, R205 ;  /* 0x000000ffffc07224 */ /* 0x000fe400078e00cd */
[----:B------:R-:W-:Y:S02]  /*82c0*/  IMAD.MOV.U32 R193, RZ, RZ, R169 ;  /* 0x000000ffffc17224 */ /* 0x000fe400078e00a9 */
[----:B0-----:R-:W-:Y:S02]  /*82d0*/  IMAD.MOV.U32 R186, RZ, RZ, R223 ;  /* 0x000000ffffba7224 */ /* 0x001fe400078e00df */
[----:B-1----:R-:W-:Y:S02]  /*82e0*/  IMAD.MOV.U32 R187, RZ, RZ, R214 ;  /* 0x000000ffffbb7224 */ /* 0x002fe400078e00d6 */
[C---:B------:R-:W-:Y:S01]  /*82f0*/  IMAD.WIDE R192, R184.reuse, 0x2, R192 ;  /* 0x00000002b8c07825 */ /* 0x040fe200078e02c0 */
[----:B------:R-:W4:Y:S03]  /*8300*/  LDL.LU R214, [R1+0xc0] ;  /* 0x0000c00001d67983 */ /* 0x000f260000300800 */
[----:B------:R-:W-:Y:S01]  /*8310*/  IMAD.WIDE R186, R184, 0x2, R186 ;  /* 0x00000002b8ba7825 */ /* 0x000fe200078e02ba */
[----:B------:R-:W4:Y:S04]  /*8320*/  LDL.LU R223, [R1+0xbc] ;  /* 0x0000bc0001df7983 */ /* 0x000f280000300800 */
[----:B------:R3:W-:Y:S04]  /*8330*/  STL [R1+0x8], R192 ;  /* 0x000008c001007387 */ /* 0x0007e80000100800 */
[----:B------:R0:W-:Y:S04]  /*8340*/  STL [R1+0x80], R186 ;  /* 0x000080ba01007387 */ /* 0x0001e80000100800 */
[----:B------:R1:W-:Y:S04]  /*8350*/  STL [R1+0xc], R187 ;  /* 0x00000cbb01007387 */ /* 0x0003e80000100800 */
[----:B------:R-:W4:Y:S01]  /*8360*/  LDL.LU R205, [R1+0x20] ;  /* 0x0000200001cd7983 */ /* 0x000f220000300800 */
[----:B------:R-:W-:-:S02]  /*8370*/  IMAD.MOV.U32 R166, RZ, RZ, R191 ;  /* 0x000000ffffa67224 */ /* 0x000fc400078e00bf */
[----:B------:R-:W-:Y:S02]  /*8380*/  IMAD.MOV.U32 R190, RZ, RZ, R173 ;  /* 0x000000ffffbe7224 */ /* 0x000fe400078e00ad */
[----:B------:R-:W-:Y:S02]  /*8390*/  IMAD.MOV.U32 R191, RZ, RZ, R174 ;  /* 0x000000ffffbf7224 */ /* 0x000fe400078e00ae */
[----:B------:R-:W-:Y:S02]  /*83a0*/  IMAD.MOV.U32 R169, RZ, RZ, R193 ;  /* 0x000000ffffa97224 */ /* 0x000fe400078e00c1 */
[----:B---3--:R-:W-:Y:S02]  /*83b0*/  IMAD.MOV.U32 R192, RZ, RZ, R3 ;  /* 0x000000ffffc07224 */ /* 0x008fe400078e0003 */
[----:B--2---:R-:W-:Y:S01]  /*83c0*/  IMAD.MOV.U32 R193, RZ, RZ, R172 ;  /* 0x000000ffffc17224 */ /* 0x004fe200078e00ac */
[----:B------:R-:W2:Y:S01]  /*83d0*/  LDL.LU R3, [R1+0xb8] ;  /* 0x0000b80001037983 */ /* 0x000ea20000300800 */
[----:B------:R-:W-:-:S04]  /*83e0*/  IMAD.WIDE R190, R184, 0x2, R190 ;  /* 0x00000002b8be7825 */ /* 0x000fc800078e02be */
[----:B0-----:R-:W-:Y:S02]  /*83f0*/  IMAD.MOV.U32 R186, RZ, RZ, R203 ;  /* 0x000000ffffba7224 */ /* 0x001fe400078e00cb */
[----:B-1----:R-:W-:Y:S02]  /*8400*/  IMAD.MOV.U32 R187, RZ, RZ, R202 ;  /* 0x000000ffffbb7224 */ /* 0x002fe400078e00ca */
[----:B------:R-:W-:-:S04]  /*8410*/  IMAD.WIDE R192, R184, 0x2, R192 ;  /* 0x00000002b8c07825 */ /* 0x000fc800078e02c0 */
[----:B------:R-:W-:Y:S02]  /*8420*/  IMAD.MOV.U32 R173, RZ, RZ, R190 ;  /* 0x000000ffffad7224 */ /* 0x000fe400078e00be */
[----:B------:R-:W-:Y:S02]  /*8430*/  IMAD.MOV.U32 R174, RZ, RZ, R191 ;  /* 0x000000ffffae7224 */ /* 0x000fe400078e00bf */
[----:B------:R-:W-:Y:S01]  /*8440*/  IMAD.WIDE R186, R184, 0x2, R186 ;  /* 0x00000002b8ba7825 */ /* 0x000fe200078e02ba */
[----:B------:R0:W-:Y:S03]  /*8450*/  STL [R1+0x10], R192 ;  /* 0x000010c001007387 */ /* 0x0001e60000100800 */
[----:B------:R-:W-:Y:S02]  /*8460*/  IMAD.MOV.U32 R190, RZ, RZ, R216 ;  /* 0x000000ffffbe7224 */ /* 0x000fe400078e00d8 */
[----:B------:R-:W-:Y:S01]  /*8470*/  IMAD.MOV.U32 R191, RZ, RZ, R176 ;  /* 0x000000ffffbf7224 */ /* 0x000fe200078e00b0 */
[----:B------:R4:W-:Y:S01]  /*8480*/  STL [R1+0x84], R186 ;  /* 0x000084ba01007387 */ /* 0x0009e20000100800 */
[----:B------:R-:W-:-:S02]  /*8490*/  IMAD.MOV.U32 R172, RZ, RZ, R193 ;  /* 0x000000ffffac7224 */ /* 0x000fc400078e00c1 */
[----:B------:R-:W-:Y:S01]  /*84a0*/  IMAD.WIDE R190, R184, 0x2, R190 ;  /* 0x00000002b8be7825 */ /* 0x000fe200078e02be */
[----:B------:R1:W-:Y:S01]  /*84b0*/  STL [R1+0x14], R187 ;  /* 0x000014bb01007387 */ /* 0x0003e20000100800 */
[----:B------:R-:W-:Y:S02]  /*84c0*/  WARPGROUP.ARRIVE ;  /* 0x00000000000079c5 */ /* 0x000fe40000000000 */
[----:B0-----:R-:W-:Y:S02]  /*84d0*/  IMAD.MOV.U32 R192, RZ, RZ, R204 ;  /* 0x000000ffffc07224 */ /* 0x001fe400078e00cc */
[----:B------:R-:W-:Y:S02]  /*84e0*/  IMAD.MOV.U32 R193, RZ, RZ, R175 ;  /* 0x000000ffffc17224 */ /* 0x000fe400078e00af */
[----:B----4-:R-:W-:Y:S01]  /*84f0*/  IMAD.MOV.U32 R186, RZ, RZ, R226 ;  /* 0x000000ffffba7224 */ /* 0x010fe200078e00e2 */
[----:B------:R-:W-:Y:S01]  /*8500*/  HGMMA.64x256x16.F32.BF16 R24, gdesc[UR16].tnspA, R24 ;  /* 0x23e00000101879f0 */ /* 0x000fe20008701818 */
[----:B-1----:R-:W-:-:S02]  /*8510*/  IMAD.MOV.U32 R187, RZ, RZ, R0 ;  /* 0x000000ffffbb7224 */ /* 0x002fc400078e0000 */
[----:B------:R-:W-:Y:S01]  /*8520*/  IMAD.MOV.U32 R216, RZ, RZ, R190 ;  /* 0x000000ffffd87224 */ /* 0x000fe200078e00be */
[----:B------:R-:W3:Y:S01]  /*8530*/  LDL.LU R0, [R1+0xb4] ;  /* 0x0000b40001007983 */ /* 0x000ee20000300800 */
[----:B------:R-:W-:Y:S02]  /*8540*/  IMAD.MOV.U32 R176, RZ, RZ, R191 ;  /* 0x000000ffffb07224 */ /* 0x000fe400078e00bf */
[----:B------:R-:W-:Y:S01]  /*8550*/  IMAD.MOV.U32 R190, RZ, RZ, R217 ;  /* 0x000000ffffbe7224 */ /* 0x000fe200078e00d9 */
[----:B------:R-:W4:Y:S01]  /*8560*/  LDL.LU R226, [R1+0xb0] ;  /* 0x0000b00001e27983 */ /* 0x000f220000300800 */
[----:B------:R-:W-:Y:S02]  /*8570*/  IMAD.MOV.U32 R191, RZ, RZ, R177 ;  /* 0x000000ffffbf7224 */ /* 0x000fe400078e00b1 */
[----:B------:R-:W-:-:S04]  /*8580*/  IMAD.WIDE R192, R184, 0x2, R192 ;  /* 0x00000002b8c07825 */ /* 0x000fc800078e02c0 */
[C---:B------:R-:W-:Y:S01]  /*8590*/  IMAD.WIDE R186, R184.reuse, 0x2, R186 ;  /* 0x00000002b8ba7825 */ /* 0x040fe200078e02ba */
[----:B------:R-:W-:Y:S03]  /*85a0*/  STL [R1+0x18], R192 ;  /* 0x000018c001007387 */ /* 0x000fe60000100800 */
[----:B------:R-:W-:Y:S01]  /*85b0*/  IMAD.WIDE R190, R184, 0x2, R190 ;  /* 0x00000002b8be7825 */ /* 0x000fe200078e02be */
[----:B------:R-:W-:Y:S03]  /*85c0*/  STL [R1+0x88], R186 ;  /* 0x000088ba01007387 */ /* 0x000fe60000100800 */
[----:B------:R-:W-:Y:S01]  /*85d0*/  IMAD.MOV.U32 R217, RZ, RZ, R190 ;  /* 0x000000ffffd97224 */ /* 0x000fe200078e00be */
[----:B------:R0:W-:Y:S01]  /*85e0*/  STL [R1+0x1c], R187 ;  /* 0x00001cbb01007387 */ /* 0x0001e20000100800 */
[----:B------:R-:W-:-:S02]  /*85f0*/  IMAD.MOV.U32 R177, RZ, RZ, R191 ;  /* 0x000000ffffb17224 */ /* 0x000fc400078e00bf */
[----:B------:R-:W-:Y:S02]  /*8600*/  IMAD.MOV.U32 R190, RZ, RZ, R210 ;  /* 0x000000ffffbe7224 */ /* 0x000fe400078e00d2 */
[----:B------:R-:W-:Y:S02]  /*8610*/  IMAD.MOV.U32 R191, RZ, RZ, R206 ;  /* 0x000000ffffbf7224 */ /* 0x000fe400078e00ce */
[----:B0-----:R-:W-:Y:S02]  /*8620*/  IMAD.MOV.U32 R187, RZ, RZ, R218 ;  /* 0x000000ffffbb7224 */ /* 0x001fe400078e00da */
[----:B------:R-:W-:Y:S01]  /*8630*/  IMAD.WIDE R190, R184, 0x2, R190 ;  /* 0x00000002b8be7825 */ /* 0x000fe200078e02be */
[----:B------:R-:W-:Y:S03]  /*8640*/  HGMMA.64x256x16.F32.BF16 R24, gdesc[UR12].tnspA, R24, gsb0 ;  /* 0x23e000000c1879f0 */ /* 0x000fe60008001818 */
[----:B------:R-:W-:-:S04]  /*8650*/  IMAD.MOV.U32 R186, RZ, RZ, R205 ;  /* 0x000000ffffba7224 */ /* 0x000fc800078e00cd */
[----:B------:R-:W-:-:S04]  /*8660*/  IMAD.WIDE R186, R184, 0x2, R186 ;  /* 0x00000002b8ba7825 */ /* 0x000fc800078e02ba */
[----:B------:R-:W-:Y:S01]  /*8670*/  IMAD.MOV.U32 R218, RZ, RZ, R187 ;  /* 0x000000ffffda7224 */ /* 0x000fe200078e00bb */
[----:B------:R0:W-:Y:S04]  /*8680*/  STL [R1+0x20], R186 ;  /* 0x000020ba01007387 */ /* 0x0001e80000100800 */
[----:B------:R1:W-:Y:S04]  /*8690*/  STL [R1+0x8c], R190 ;  /* 0x00008cbe01007387 */ /* 0x0003e80000100800 */
[----:B------:R2:W-:Y:S01]  /*86a0*/  STL [R1+0x24], R191 ;  /* 0x000024bf01007387 */ /* 0x0005e20000100800 */
[----:B0-----:R-:W-:-:S02]  /*86b0*/  IMAD.MOV.U32 R186, RZ, RZ, R212 ;  /* 0x000000ffffba7224 */ /* 0x001fc400078e00d4 */
[----:B------:R-:W-:Y:S02]  /*86c0*/  IMAD.MOV.U32 R187, RZ, RZ, R220 ;  /* 0x000000ffffbb7224 */ /* 0x000fe400078e00dc */
[----:B-1----:R-:W-:Y:S02]  /*86d0*/  IMAD.MOV.U32 R190, RZ, RZ, R189 ;  /* 0x000000ffffbe7224 */ /* 0x002fe400078e00bd */
[----:B--2---:R-:W-:Y:S02]  /*86e0*/  IMAD.MOV.U32 R191, RZ, RZ, R188 ;  /* 0x000000ffffbf7224 */ /* 0x004fe400078e00bc */
[C---:B------:R-:W-:Y:S01]  /*86f0*/  IMAD.WIDE R186, R184.reuse, 0x2, R186 ;  /* 0x00000002b8ba7825 */ /* 0x040fe200078e02ba */
[----:B------:R-:W2:Y:S03]  /*8700*/  LDL.LU R188, [R1+0xac] ;  /* 0x0000ac0001bc7983 */ /* 0x000ea60000300800 */
[----:B------:R-:W-:Y:S01]  /*8710*/  IMAD.WIDE R190, R184, 0x2, R190 ;  /* 0x00000002b8be7825 */ /* 0x000fe200078e02be */
[----:B------:R-:W2:Y:S04]  /*8720*/  LDL.LU R189, [R1+0xa8] ;  /* 0x0000a80001bd7983 */ /* 0x000ea80000300800 */
[----:B------:R0:W-:Y:S04]  /*8730*/  STL [R1+0x28], R186 ;  /* 0x000028ba01007387 */ /* 0x0001e80000100800 */
[----:B------:R1:W-:Y:S04]  /*8740*/  STL [R1+0x90], R190 ;  /* 0x000090be01007387 */ /* 0x0003e80000100800 */
[----:B------:R3:W-:Y:S01]  /*8750*/  STL [R1+0x2c], R191 ;  /* 0x00002cbf01007387 */ /* 0x0007e20000100800 */
[----:B0-----:R-:W-:-:S03]  /*8760*/  IMAD.MOV.U32 R186, RZ, RZ, R181 ;  /* 0x000000ffffba7224 */ /* 0x001fc600078e00b5 */
[----:B------:R-:W2:Y:S01]  /*8770*/  LDL.LU R181, [R1+0xa4] ;  /* 0x0000a40001b57983 */ /* 0x000ea20000300800 */
[----:B------:R-:W-:Y:S02]  /*8780*/  IMAD.MOV.U32 R220, RZ, RZ, R187 ;  /* 0x000000ffffdc7224 */ /* 0x000fe400078e00bb */
[----:B------:R-:W-:Y:S02]  /*8790*/  IMAD.MOV.U32 R187, RZ, RZ, R222 ;  /* 0x000000ffffbb7224 */ /* 0x000fe400078e00de */
[----:B-1----:R-:W-:Y:S02]  /*87a0*/  IMAD.MOV.U32 R190, RZ, RZ, R209 ;  /* 0x000000ffffbe7224 */ /* 0x002fe400078e00d1 */
[----:B---3--:R-:W-:Y:S02]  /*87b0*/  IMAD.MOV.U32 R191, RZ, RZ, R211 ;  /* 0x000000ffffbf7224 */ /* 0x008fe400078e00d3 */
[----:B------:R-:W-:-:S04]  /*87c0*/  IMAD.WIDE R186, R184, 0x2, R186 ;  /* 0x00000002b8ba7825 */ /* 0x000fc800078e02ba */
[----:B------:R-:W-:Y:S01]  /*87d0*/  IMAD.WIDE R190, R184, 0x2, R190 ;  /* 0x00000002b8be7825 */ /* 0x000fe200078e02be */
[----:B------:R0:W-:Y:S03]  /*87e0*/  STL [R1+0x30], R186 ;  /* 0x000030ba01007387 */ /* 0x0001e60000100800 */
[----:B------:R-:W-:Y:S01]  /*87f0*/  IMAD.MOV.U32 R222, RZ, RZ, R187 ;  /* 0x000000ffffde7224 */ /* 0x000fe200078e00bb */
[----:B------:R1:W-:Y:S04]  /*8800*/  STL [R1+0x94], R190 ;  /* 0x000094be01007387 */ /* 0x0003e80000100800 */
[----:B------:R3:W-:Y:S01]  /*8810*/  STL [R1+0x34], R191 ;  /* 0x000034bf01007387 */ /* 0x0007e20000100800 */
[----:B0-----:R-:W-:-:S02]  /*8820*/  IMAD.MOV.U32 R186, RZ, RZ, R208 ;  /* 0x000000ffffba7224 */ /* 0x001fc400078e00d0 */
[----:B------:R-:W-:Y:S02]  /*8830*/  IMAD.MOV.U32 R187, RZ, RZ, R224 ;  /* 0x000000ffffbb7224 */ /* 0x000fe400078e00e0 */
[----:B-1----:R-:W-:Y:S02]  /*8840*/  IMAD.MOV.U32 R190, RZ, RZ, R0 ;  /* 0x000000ffffbe7224 */ /* 0x002fe400078e0000 */
[----:B---3--:R-:W-:Y:S01]  /*8850*/  IMAD.MOV.U32 R191, RZ, RZ, R3 ;  /* 0x000000ffffbf7224 */ /* 0x008fe200078e0003 */
[----:B------:R-:W0:Y:S01]  /*8860*/  S2R R0, SR_TID.X ;  /* 0x0000000000007919 */ /* 0x000e220000002100 */
[----:B------:R-:W-:Y:S01]  /*8870*/  IMAD.WIDE R186, R184, 0x2, R186 ;  /* 0x00000002b8ba7825 */ /* 0x000fe200078e02ba */
[----:B------:R1:W5:Y:S03]  /*8880*/  LDL.LU R3, [R1+0xa0] ;  /* 0x0000a00001037983 */ /* 0x0003660000300800 */
[----:B------:R-:W-:-:S02]  /*8890*/  IMAD.MOV.U32 R175, RZ, RZ, R193 ;  /* 0x000000ffffaf7224 */ /* 0x000fc400078e00c1 */
[C---:B------:R-:W-:Y:S01]  /*88a0*/  IMAD.WIDE R190, R184.reuse, 0x2, R190 ;  /* 0x00000002b8be7825 */ /* 0x040fe200078e02be */
[----:B------:R3:W-:Y:S03]  /*88b0*/  STL [R1+0x38], R186 ;  /* 0x000038ba01007387 */ /* 0x0007e60000100800 */
[----:B------:R-:W-:Y:S02]  /*88c0*/  IMAD.MOV.U32 R192, RZ, RZ, R215 ;  /* 0x000000ffffc07224 */ /* 0x000fe400078e00d7 */
[----:B------:R-:W-:Y:S01]  /*88d0*/  IMAD.MOV.U32 R193, RZ, RZ, R178 ;  /* 0x000000ffffc17224 */ /* 0x000fe200078e00b2 */
[----:B------:R4:W-:Y:S01]  /*88e0*/  STL [R1+0x98], R190 ;  /* 0x000098be01007387 */ /* 0x0009e20000100800 */
[----:B------:R-:W-:Y:S02]  /*88f0*/  IMAD.MOV.U32 R224, RZ, RZ, R187 ;  /* 0x000000ffffe07224 */ /* 0x000fe400078e00bb */
[----:B------:R-:W-:Y:S01]  /*8900*/  IMAD.WIDE R192, R184, 0x2, R192 ;  /* 0x00000002b8c07825 */ /* 0x000fe200078e02c0 */
[----:B------:R1:W-:Y:S03]  /*8910*/  STL [R1+0x3c], R191 ;  /* 0x00003cbf01007387 */ /* 0x0003e60000100800 */
[----:B---3--:R-:W-:-:S02]  /*8920*/  IMAD.MOV.U32 R186, RZ, RZ, R207 ;  /* 0x000000ffffba7224 */ /* 0x008fc400078e00cf */
[----:B------:R-:W-:Y:S02]  /*8930*/  IMAD.MOV.U32 R187, RZ, RZ, R225 ;  /* 0x000000ffffbb7224 */ /* 0x000fe400078e00e1 */
[----:B----4-:R-:W-:Y:S02]  /*8940*/  IMAD.MOV.U32 R190, RZ, RZ, R213 ;  /* 0x000000ffffbe7224 */ /* 0x010fe400078e00d5 */
[----:B-1----:R-:W-:Y:S02]  /*8950*/  IMAD.MOV.U32 R191, RZ, RZ, R226 ;  /* 0x000000ffffbf7224 */ /* 0x002fe400078e00e2 */
[----:B------:R-:W-:Y:S02]  /*8960*/  IMAD.MOV.U32 R215, RZ, RZ, R192 ;  /* 0x000000ffffd77224 */ /* 0x000fe400078e00c0 */
[----:B------:R-:W-:Y:S02]  /*8970*/  IMAD.MOV.U32 R178, RZ, RZ, R193 ;  /* 0x000000ffffb27224 */ /* 0x000fe400078e00c1 */
[----:B------:R-:W-:-:S02]  /*8980*/  IMAD.MOV.U32 R192, RZ, RZ, R219 ;  /* 0x000000ffffc07224 */ /* 0x000fc400078e00db */
[----:B------:R-:W-:Y:S02]  /*8990*/  IMAD.MOV.U32 R193, RZ, RZ, R179 ;  /* 0x000000ffffc17224 */ /* 0x000fe400078e00b3 */
[----:B------:R-:W-:-:S04]  /*89a0*/  IMAD.WIDE R186, R184, 0x2, R186 ;  /* 0x00000002b8ba7825 */ /* 0x000fc800078e02ba */
[C---:B------:R-:W-:Y:S01]  /*89b0*/  IMAD.WIDE R190, R184.reuse, 0x2, R190 ;  /* 0x00000002b8be7825 */ /* 0x040fe200078e02be */
[----:B------:R1:W-:Y:S03]  /*89c0*/  STL [R1+0x40], R186 ;  /* 0x000040ba01007387 */ /* 0x0003e60000100800 */
[----:B------:R-:W-:Y:S01]  /*89d0*/  IMAD.WIDE R192, R184, 0x2, R192 ;  /* 0x00000002b8c07825 */ /* 0x000fe200078e02c0 */
[----:B------:R1:W-:Y:S03]  /*89e0*/  STL [R1+0x44], R190 ;  /* 0x000044be01007387 */ /* 0x0003e60000100800 */
[----:B------:R-:W-:Y:S02]  /*89f0*/  IMAD.MOV.U32 R219, RZ, RZ, R192 ;  /* 0x000000ffffdb7224 */ /* 0x000fe400078e00c0 */
[----:B------:R-:W-:-:S02]  /*8a00*/  IMAD.MOV.U32 R179, RZ, RZ, R193 ;  /* 0x000000ffffb37224 */ /* 0x000fc400078e00c1 */
[----:B------:R-:W-:Y:S02]  /*8a10*/  IMAD.MOV.U32 R192, RZ, RZ, R221 ;  /* 0x000000ffffc07224 */ /* 0x000fe400078e00dd */
[----:B------:R-:W-:Y:S02]  /*8a20*/  IMAD.MOV.U32 R193, RZ, RZ, R180 ;  /* 0x000000ffffc17224 */ /* 0x000fe400078e00b4 */
[----:B------:R-:W-:-:S04]  /*8a30*/  IMAD.WIDE R192, R184, 0x2, R192 ;  /* 0x00000002b8c07825 */ /* 0x000fc800078e02c0 */
[----:B------:R-:W-:Y:S02]  /*8a40*/  IMAD.MOV.U32 R221, RZ, RZ, R192 ;  /* 0x000000ffffdd7224 */ /* 0x000fe400078e00c0 */
[----:B------:R-:W-:Y:S02]  /*8a50*/  IMAD.MOV.U32 R180, RZ, RZ, R193 ;  /* 0x000000ffffb47224 */ /* 0x000fe400078e00c1 */
[----:B------:R-:W-:Y:S02]  /*8a60*/  IMAD.MOV.U32 R192, RZ, RZ, R223 ;  /* 0x000000ffffc07224 */ /* 0x000fe400078e00df */
[----:B------:R-:W-:Y:S01]  /*8a70*/  IMAD.MOV.U32 R193, RZ, RZ, R214 ;  /* 0x000000ffffc17224 */ /* 0x000fe200078e00d6 */
[----:B0-----:R-:W-:Y:S01]  /*8a80*/  SHF.R.U32.HI R0, RZ, 0x6, R0 ;  /* 0x00000006ff007819 */ /* 0x001fe20000011600 */
[----:B------:R-:W-:Y:S01]  /*8a90*/  IMAD.SHL.U32 R194, R194, 0x20, RZ ;  /* 0x00000020c2c27824 */ /* 0x000fe200078e00ff */
[----:B------:R-:W-:Y:S01]  /*8aa0*/  UIADD3 UR9, UR9, -0x20, URZ ;  /* 0xffffffe009097890 */ /* 0x000fe2000fffe03f */
[----:B------:R-:W-:Y:S01]  /*8ab0*/  IMAD.WIDE R192, R184, 0x2, R192 ;  /* 0x00000002b8c07825 */ /* 0x000fe200078e02c0 */
[----:B------:R-:W-:-:S03]  /*8ac0*/  SGXT.U32 R0, R0, 0x1 ;  /* 0x000000010000781a */ /* 0x000fc60000000000 */
[----:B------:R-:W-:-:S04]  /*8ad0*/  IMAD.WIDE R10, R184, 0x2, R10 ;  /* 0x00000002b80a7825 */ /* 0x000fc800078e020a */
[----:B------:R-:W-:-:S04]  /*8ae0*/  IMAD.WIDE R16, R184, 0x2, R16 ;  /* 0x00000002b8107825 */ /* 0x000fc800078e0210 */
[----:B------:R-:W-:-:S04]  /*8af0*/  IMAD.WIDE R22, R184, 0x2, R22 ;  /* 0x00000002b8167825 */ /* 0x000fc800078e0216 */
[----:B------:R-:W-:-:S04]  /*8b00*/  IMAD.WIDE R182, R184, 0x2, R182 ;  /* 0x00000002b8b67825 */ /* 0x000fc800078e02b6 */
[----:B------:R-:W-:Y:S01]  /*8b10*/  IMAD.WIDE R158, R184, 0x2, R158 ;  /* 0x00000002b89e7825 */ /* 0x000fe200078e029e */
[----:B------:R-:W-:-:S03]  /*8b20*/  WARPGROUP.DEPBAR.LE gsb0, 0x0 ;  /* 0x00008000000079c5 */ /* 0x000fc60000010000 */
[----:B------:R-:W-:-:S04]  /*8b30*/  IMAD.WIDE R164, R184, 0x2, R164 ;  /* 0x00000002b8a47825 */ /* 0x000fc800078e02a4 */
[----:B------:R-:W-:-:S04]  /*8b40*/  IMAD.WIDE R170, R184, 0x2, R170 ;  /* 0x00000002b8aa7825 */ /* 0x000fc800078e02aa */
[----:B------:R-:W-:Y:S02]  /*8b50*/  IMAD.MOV.U32 R223, RZ, RZ, R192 ;  /* 0x000000ffffdf7224 */ /* 0x000fe400078e00c0 */
[----:B------:R-:W-:Y:S02]  /*8b60*/  IMAD.MOV.U32 R214, RZ, RZ, R193 ;  /* 0x000000ffffd67224 */ /* 0x000fe400078e00c1 */
[----:B------:R-:W-:Y:S02]  /*8b70*/  IMAD.MOV.U32 R225, RZ, RZ, R187 ;  /* 0x000000ffffe17224 */ /* 0x000fe400078e00bb */
[----:B------:R-:W-:Y:S02]  /*8b80*/  IMAD.MOV.U32 R226, RZ, RZ, R191 ;  /* 0x000000ffffe27224 */ /* 0x000fe400078e00bf */
[----:B--2---:R-:W-:-:S05]  /*8b90*/  VIADD R181, R181, 0xffffffff ;  /* 0xffffffffb5b57836 */ /* 0x004fca0000000000 */
[----:B------:R-:W-:Y:S01]  /*8ba0*/  ISETP.NE.U32.AND P0, PT, R181, RZ, PT ;  /* 0x000000ffb500720c */ /* 0x000fe20003f05070 */
[----:B------:R-:W-:-:S12]  /*8bb0*/  IMAD.WIDE R188, R194, 0x2, R188 ;  /* 0x00000002c2bc7825 */ /* 0x000fd800078e02bc */
[----:B-1----:R-:W-:Y:S05]  /*8bc0*/  @P0 BRA `(.L_x_1) ;  /* 0xffffffc400740947 */ /* 0x002fea000383ffff */
[----:B------:R-:W-:Y:S02]  /*8bd0*/  F2FP.BF16.F32.PACK_AB R67, R71, R67 ;  /* 0x000000434743723e */ /* 0x000fe400000010ff */
[----:B------:R-:W-:Y:S02]  /*8be0*/  F2FP.BF16.F32.PACK_AB R66, R70, R66 ;  /* 0x000000424642723e */ /* 0x000fe400000010ff */
[----:B------:R-:W-:Y:S02]  /*8bf0*/  F2FP.BF16.F32.PACK_AB R65, R69, R65 ;  /* 0x000000414541723e */ /* 0x000fe400000010ff */
[----:B------:R-:W-:Y:S02]  /*8c00*/  F2FP.BF16.F32.PACK_AB R64, R68, R64 ;  /* 0x000000404440723e */ /* 0x000fe400000010ff */
[----:B------:R-:W-:Y:S02]  /*8c10*/  F2FP.BF16.F32.PACK_AB R59, R63, R59 ;  /* 0x0000003b3f3b723e */ /* 0x000fe400000010ff */
[----:B------:R-:W-:-:S02]  /*8c20*/  F2FP.BF16.F32.PACK_AB R58, R62, R58 ;  /* 0x0000003a3e3a723e */ /* 0x000fc400000010ff */
        /* <DEDUP_REMOVED lines=57> */
[----:B------:R-:W-:-:S07]  /*8fc0*/  F2FP.BF16.F32.PACK_AB R68, R28, R24 ;  /* 0x000000181c44723e */ /* 0x000fce00000010ff */
.L_x_0:
[----:B------:R-:W1:Y:S01]  /*8fd0*/  S2R R4, SR_TID.X ;  /* 0x0000000000047919 */ /* 0x000e620000002100 */
[C-C-:B-----5:R-:W-:Y:S01]  /*8fe0*/  LOP3.LUT R86, R3.reuse, 0xfe, R0.reuse, 0xfe, !PT ;  /* 0x000000fe03567812 */ /* 0x160fe200078efe00 */
[----:B------:R-:W-:Y:S01]  /*8ff0*/  ULDC.64 UR4, c[0x0][0x228] ;  /* 0x00008a0000047ab9 */ /* 0x000fe20000000a00 */
[C---:B------:R-:W-:Y:S01]  /*9000*/  LOP3.LUT R111, R3.reuse, R0, RZ, 0xfc, !PT ;  /* 0x00000000036f7212 */ /* 0x040fe200078efcff */
[----:B------:R-:W2:Y:S01]  /*9010*/  LDL.LU R208, [R1+0x9c] ;  /* 0x00009c0001d07983 */ /* 0x000ea20000300800 */
[C-C-:B------:R-:W-:Y:S01]  /*9020*/  LOP3.LUT R209, R3.reuse, 0x2, R0.reuse, 0xfe, !PT ;  /* 0x0000000203d17812 */ /* 0x140fe200078efe00 */
[----:B------:R-:W3:Y:S01]  /*9030*/  LDC R202, c[0x0][0x248] ;  /* 0x00009200ffca7b82 */ /* 0x000ee20000000800 */
[C-C-:B------:R-:W-:Y:S01]  /*9040*/  LOP3.LUT R109, R3.reuse, 0x4, R0.reuse, 0xfe, !PT ;  /* 0x00000004036d7812 */ /* 0x140fe200078efe00 */
[----:B------:R-:W-:Y:S01]  /*9050*/  ULDC UR6, c[0x0][0x22c] ;  /* 0x00008b0000067ab9 */ /* 0x000fe20000000800 */
[C-C-:B------:R-:W-:Y:S01]  /*9060*/  LOP3.LUT R201, R3.reuse, 0x6, R0.reuse, 0xfe, !PT ;  /* 0x0000000603c97812 */ /* 0x140fe200078efe00 */
[----:B------:R-:W-:Y:S01]  /*9070*/  ULDC UR7, c[0x0][0x22c] ;  /* 0x00008b0000077ab9 */ /* 0x000fe20000000800 */
[----:B------:R-:W-:-:S02]  /*9080*/  LOP3.LUT R200, R3, 0x8, R0, 0xfe, !PT ;  /* 0x0000000803c87812 */ /* 0x000fc400078efe00 */
[C-C-:B------:R-:W-:Y:S02]  /*9090*/  LOP3.LUT R196, R3.reuse, 0xa, R0.reuse, 0xfe, !PT ;  /* 0x0000000a03c47812 */ /* 0x140fe400078efe00 */
[C-C-:B------:R-:W-:Y:S02]  /*90a0*/  LOP3.LUT R197, R3.reuse, 0xc, R0.reuse, 0xfe, !PT ;  /* 0x0000000c03c57812 */ /* 0x140fe400078efe00 */
[C-C-:B------:R-:W-:Y:S02]  /*90b0*/  LOP3.LUT R193, R3.reuse, 0xe, R0.reuse, 0xfe, !PT ;  /* 0x0000000e03c17812 */ /* 0x140fe400078efe00 */
[----:B------:R-:W-:Y:S01]  /*90c0*/  LOP3.LUT R192, R3, 0x10, R0, 0xfe, !PT ;  /* 0x0000001003c07812 */ /* 0x000fe200078efe00 */
[C---:B-1----:R-:W-:Y:S02]  /*90d0*/  IMAD.SHL.U32 R2, R4.reuse, 0x80, RZ ;  /* 0x0000008004027824 */ /* 0x042fe400078e00ff */
[C---:B------:R-:W-:Y:S02]  /*90e0*/  IMAD.SHL.U32 R207, R4.reuse, 0x10, RZ ;  /* 0x0000001004cf7824 */ /* 0x040fe400078e00ff */
[----:B------:R-:W-:Y:S01]  /*90f0*/  IMAD.SHL.U32 R84, R4, 0x8, RZ ;  /* 0x0000000804547824 */ /* 0x000fe200078e00ff */
[----:B------:R-:W-:-:S02]  /*9100*/  LOP3.LUT R5, R2, 0x400, RZ, 0xc0, !PT ;  /* 0x0000040002057812 */ /* 0x000fc400078ec0ff */
[----:B------:R-:W-:Y:S02]  /*9110*/  LOP3.LUT R2, R207, 0x70, RZ, 0xc0, !PT ;  /* 0x00000070cf027812 */ /* 0x000fe400078ec0ff */
[----:B------:R-:W-:Y:S02]  /*9120*/  LOP3.LUT R84, R84, 0x380, RZ, 0xc0, !PT ;  /* 0x0000038054547812 */ /* 0x000fe400078ec0ff */
[----:B------:R-:W-:Y:S02]  /*9130*/  IADD3 R85, R5, UR8, R2 ;  /* 0x0000000805557c10 */ /* 0x000fe4000fffe002 */
[C-C-:B------:R-:W-:Y:S02]  /*9140*/  LOP3.LUT R189, R3.reuse, 0x12, R0.reuse, 0xfe, !PT ;  /* 0x0000001203bd7812 */ /* 0x140fe400078efe00 */
[C-C-:B------:R-:W-:Y:S02]  /*9150*/  LOP3.LUT R188, R3.reuse, 0x14, R0.reuse, 0xfe, !PT ;  /* 0x0000001403bc7812 */ /* 0x140fe400078efe00 */
[----:B------:R-:W-:-:S02]  /*9160*/  LOP3.LUT R184, R3, 0x16, R0, 0xfe, !PT ;  /* 0x0000001603b87812 */ /* 0x000fc400078efe00 */
[C-C-:B------:R-:W-:Y:S02]  /*9170*/  LOP3.LUT R185, R3.reuse, 0x18, R0.reuse, 0xfe, !PT ;  /* 0x0000001803b97812 */ /* 0x140fe400078efe00 */
[C-C-:B------:R-:W-:Y:S02]  /*9180*/  LOP3.LUT R181, R3.reuse, 0x1a, R0.reuse, 0xfe, !PT ;  /* 0x0000001a03b57812 */ /* 0x140fe400078efe00 */
[C-C-:B------:R-:W-:Y:S02]  /*9190*/  LOP3.LUT R4, R3.reuse, 0x1c, R0.reuse, 0xfe, !PT ;  /* 0x0000001c03047812 */ /* 0x140fe400078efe00 */
        /* <DEDUP_REMOVED lines=19> */
[C-C-:B0-----:R-:W-:Y:S02]  /*92d0*/  LOP3.LUT R22, R3.reuse, 0x44, R0.reuse, 0xfe, !PT ;  /* 0x0000004403167812 */ /* 0x141fe400078efe00 */
        /* <DEDUP_REMOVED lines=91> */
[----:B------:R-:W-:Y:S01]  /*9890*/  LOP3.LUT R0, R3, 0xfc, R0, 0xfe, !PT ;  /* 0x000000fc03007812 */ /* 0x000fe200078efe00 */
[----:B------:R-:W-:Y:S01]  /*98a0*/  IMAD.IADD R3, R84, 0x1, R85 ;  /* 0x0000000154037824 */ /* 0x000fe200078e0255 */
[----:B------:R-:W-:Y:S01]  /*98b0*/  BAR.SYNC.DEFER_BLOCKING 0x0 ;  /* 0x0000000000007b1d */ /* 0x000fe20000010000 */
[----:B------:R-:W-:-:S05]  /*98c0*/  LOP3.LUT R207, R207, 0x7f0, RZ, 0xc0, !PT ;  /* 0x000007f0cfcf7812 */ /* 0x000fca00078ec0ff */
[----:B------:R-:W-:Y:S02]  /*98d0*/  STSM.16.M88.4 [R3], R68 ;  /* 0x0000004403007844 */ /* 0x000fe40000000200 */
[----:B------:R-:W-:Y:S06]  /*98e0*/  BAR.SYNC.DEFER_BLOCKING 0x0 ;  /* 0x0000000000007b1d */ /* 0x000fec0000010000 */
[----:B------:R-:W0:Y:S02]  /*98f0*/  LDS.128 R68, [R207+UR8] ;  /* 0x00000008cf447984 */ /* 0x000e240008000c00 */
[----:B------:R-:W-:Y:S06]  /*9900*/  BAR.SYNC.DEFER_BLOCKING 0x0 ;  /* 0x0000000000007b1d */ /* 0x000fec0000010000 */
[----:B------:R-:W-:Y:S02]  /*9910*/  STSM.16.M88.4 [R3], R60 ;  /* 0x0000003c03007844 */ /* 0x000fe40000000200 */
[----:B------:R-:W-:Y:S06]  /*9920*/  BAR.SYNC.DEFER_BLOCKING 0x0 ;  /* 0x0000000000007b1d */ /* 0x000fec0000010000 */
[----:B------:R-:W1:Y:S02]  /*9930*/  LDS.128 R60, [R207+UR8] ;  /* 0x00000008cf3c7984 */ /* 0x000e640008000c00 */
[----:B------:R-:W-:Y:S06]  /*9940*/  BAR.SYNC.DEFER_BLOCKING 0x0 ;  /* 0x0000000000007b1d */ /* 0x000fec0000010000 */
[----:B------:R-:W-:Y:S02]  /*9950*/  STSM.16.M88.4 [R3], R52 ;  /* 0x0000003403007844 */ /* 0x000fe40000000200 */
[----:B------:R-:W-:Y:S06]  /*9960*/  BAR.SYNC.DEFER_BLOCKING 0x0 ;  /* 0x0000000000007b1d */ /* 0x000fec0000010000 */
[----:B------:R-:W4:Y:S02]  /*9970*/  LDS.128 R52, [R207+UR8] ;  /* 0x00000008cf347984 */ /* 0x000f240008000c00 */
        /* <DEDUP_REMOVED lines=20> */
[----:B------:R-:W-:Y:S01]  /*9ac0*/  BAR.SYNC.DEFER_BLOCKING 0x0 ;  /* 0x0000000000007b1d */ /* 0x000fe20000010000 */
[----:B--2---:R-:W-:-:S05]  /*9ad0*/  ISETP.GE.AND P0, PT, R208, UR4, PT ;  /* 0x00000004d0007c0c */ /* 0x004fca000bf06270 */
[----:B------:R-:W-:Y:S01]  /*9ae0*/  ULDC UR4, c[0x0][0x22c] ;  /* 0x00008b0000047ab9 */ /* 0x000fe20000000800 */
[----:B------:R-:W-:Y:S01]  /*9af0*/  STSM.16.M88.4 [R3], R88 ;  /* 0x0000005803007844 */ /* 0x000fe20000000200 */
[----:B------:R-:W-:Y:S01]  /*9b00*/  BAR.SYNC.DEFER_BLOCKING 0x0 ;  /* 0x0000000000007b1d */ /* 0x000fe20000010000 */
[----:B------:R-:W-:-:S05]  /*9b10*/  ISETP.LT.AND P1, PT, R86, UR4, !P0 ;  /* 0x0000000456007c0c */ /* 0x000fca000c721270 */
[----:B------:R-:W-:Y:S01]  /*9b20*/  ULDC UR4, c[0x0][0x244] ;  /* 0x0000910000047ab9 */ /* 0x000fe20000000800 */
[----:B------:R-:W2:Y:S01]  /*9b30*/  LDS.128 R84, [R207+UR8] ;  /* 0x00000008cf547984 */ /* 0x000ea20008000c00 */
[----:B------:R-:W-:Y:S06]  /*9b40*/  BAR.SYNC.DEFER_BLOCKING 0x0 ;  /* 0x0000000000007b1d */ /* 0x000fec0000010000 */
[----:B------:R-:W-:Y:S02]  /*9b50*/  STSM.16.M88.4 [R3], R96 ;  /* 0x0000006003007844 */ /* 0x000fe40000000200 */
[----:B------:R-:W-:Y:S06]  /*9b60*/  BAR.SYNC.DEFER_BLOCKING 0x0 ;  /* 0x0000000000007b1d */ /* 0x000fec0000010000 */
[----:B------:R-:W2:Y:S02]  /*9b70*/  LDS.128 R88, [R207+UR8] ;  /* 0x00000008cf587984 */ /* 0x000ea40008000c00 */
[----:B------:R-:W-:Y:S06]  /*9b80*/  BAR.SYNC.DEFER_BLOCKING 0x0 ;  /* 0x0000000000007b1d */ /* 0x000fec0000010000 */
[----:B------:R3:W-:Y:S02]  /*9b90*/  STSM.16.M88.4 [R3], R104 ;  /* 0x0000006803007844 */ /* 0x0007e40000000200 */
[----:B------:R-:W-:Y:S06]  /*9ba0*/  BAR.SYNC.DEFER_BLOCKING 0x0 ;  /* 0x0000000000007b1d */ /* 0x000fec0000010000 */
[----:B------:R-:W2:Y:S02]  /*9bb0*/  LDS.128 R92, [R207+UR8] ;  /* 0x00000008cf5c7984 */ /* 0x000ea40008000c00 */
        /* <DEDUP_REMOVED lines=8> */
[----:B------:R-:W-:Y:S01]  /*9c40*/  BAR.SYNC.DEFER_BLOCKING 0x0 ;  /* 0x0000000000007b1d */ /* 0x000fe20000010000 */
[----:B---3--:R-:W-:Y:S01]  /*9c50*/  IMAD R104, R208, UR4, RZ ;  /* 0x00000004d0687c24 */ /* 0x008fe2000f8e02ff */
[----:B------:R-:W-:-:S04]  /*9c60*/  ISETP.LT.AND P3, PT, R111, UR5, !P0 ;  /* 0x000000056f007c0c */ /* 0x000fc8000c761270 */
[----:B------:R-:W-:Y:S01]  /*9c70*/  ULDC.64 UR4, c[0x0][0x220] ;  /* 0x0000880000047ab9 */ /* 0x000fe20000000a00 */
[----:B------:R-:W-:Y:S01]  /*9c80*/  STSM.16.M88.4 [R3], R128 ;  /* 0x0000008003007844 */ /* 0x000fe20000000200 */
[----:B------:R-:W-:Y:S01]  /*9c90*/  BAR.SYNC.DEFER_BLOCKING 0x0 ;  /* 0x0000000000007b1d */ /* 0x000fe20000010000 */
[----:B0-----:R-:W-:-:S04]  /*9ca0*/  LEA R123, P4, R104, UR4, 0x1 ;  /* 0x00000004687b7c11 */ /* 0x001fc8000f8808ff */
[----:B------:R-:W-:Y:S01]  /*9cb0*/  LEA.HI.X.SX32 R122, R104, UR5, 0x1, P4 ;  /* 0x00000005687a7c11 */ /* 0x000fe2000a0f0eff */
[CC--:B------:R-:W-:Y:S01]  /*9cc0*/  IMAD R108, R209.reuse, R202.reuse, RZ ;  /* 0x000000cad16c7224 */ /* 0x0c0fe200078e02ff */
[----:B------:R-:W-:Y:S01]  /*9cd0*/  ISETP.LT.AND P2, PT, R209, UR6, !P0 ;  /* 0x00000006d1007c0c */ /* 0x000fe2000c741270 */
[----:B------:R-:W-:Y:S01]  /*9ce0*/  IMAD R121, R109, R202, RZ ;  /* 0x000000ca6d797224 */ /* 0x000fe200078e02ff */
[----:B------:R-:W-:Y:S01]  /*9cf0*/  ULDC UR4, c[0x0][0x22c] ;  /* 0x00008b0000047ab9 */ /* 0x000fe20000000800 */
[----:B------:R-:W-:Y:S01]  /*9d00*/  ULDC UR5, c[0x0][0x22c] ;  /* 0x00008b0000057ab9 */ /* 0x000fe20000000800 */
[----:B------:R-:W0:Y:S01]  /*9d10*/  LDS.128 R104, [R207+UR8] ;  /* 0x00000008cf687984 */ /* 0x000e220008000c00 */
[----:B------:R-:W-:Y:S01]  /*9d20*/  BAR.SYNC.DEFER_BLOCKING 0x0 ;  /* 0x0000000000007b1d */ /* 0x000fe20000010000 */
[----:B------:R-:W-:-:S05]  /*9d30*/  LEA R112, P6, R108, R123, 0x1 ;  /* 0x0000007b6c707211 */ /* 0x000fca00078c08ff */
[----:B------:R-:W-:Y:S01]  /*9d40*/  STSM.16.M88.4 [R3], R136 ;  /* 0x0000008803007844 */ /* 0x000fe20000000200 */
[----:B------:R-:W-:Y:S01]  /*9d50*/  IMAD R209, R111, R202, RZ ;  /* 0x000000ca6fd17224 */ /* 0x000fe200078e02ff */
[----:B------:R-:W-:Y:S01]  /*9d60*/  BAR.SYNC.DEFER_BLOCKING 0x0 ;  /* 0x0000000000007b1d */ /* 0x000fe20000010000 */
[----:B------:R-:W-:Y:S02]  /*9d70*/  ISETP.LT.AND P4, PT, R109, UR7, !P0 ;  /* 0x000000076d007c0c */ /* 0x000fe4000c781270 */
[----:B------:R-:W-:-:S03]  /*9d80*/  LEA.HI.X.SX32 R113, R108, R122, 0x1, P6 ;  /* 0x0000007a6c717211 */ /* 0x000fc600030f0eff */
[----:B------:R-:W3:Y:S02]  /*9d90*/  LDS.128 R108, [R207+UR8] ;  /* 0x00000008cf6c7984 */ /* 0x000ee40008000c00 */
[----:B------:R-:W-:Y:S01]  /*9da0*/  BAR.SYNC.DEFER_BLOCKING 0x0 ;  /* 0x0000000000007b1d */ /* 0x000fe20000010000 */
[-C--:B------:R-:W-:Y:S02]  /*9db0*/  LEA R114, P5, R209, R123.reuse, 0x1 ;  /* 0x0000007bd1727211 */ /* 0x080fe400078a08ff */
[----:B------:R-:W-:-:S03]  /*9dc0*/  LEA R120, P6, R121, R123, 0x1 ;  /* 0x0000007b79787211 */ /* 0x000fc600078c08ff */
[----:B------:R1:W-:Y:S01]  /*9dd0*/  STSM.16.M88.4 [R3], R144 ;  /* 0x0000009003007844 */ /* 0x0003e20000000200 */
[-C--:B------:R-:W-:Y:S01]  /*9de0*/  LEA.HI.X.SX32 R115, R209, R122.reuse, 0x1, P5 ;  /* 0x0000007ad1737211 */ /* 0x080fe200028f0eff */
[----:B------:R-:W-:Y:S01]  /*9df0*/  BAR.SYNC.DEFER_BLOCKING 0x0 ;  /* 0x0000000000007b1d */ /* 0x000fe20000010000 */
[----:B------:R-:W-:Y:S02]  /*9e00*/  LEA.HI.X.SX32 R121, R121, R122, 0x1, P6 ;  /* 0x0000007a79797211 */ /* 0x000fe400030f0eff */
[C---:B------:R-:W-:Y:S01]  /*9e10*/  ISETP.LT.AND P6, PT, R201.reuse, UR4, !P0 ;  /* 0x00000004c9007c0c */ /* 0x040fe2000c7c1270 */
[-C--:B------:R-:W-:Y:S02]  /*9e20*/  IMAD R201, R201, R202.reuse, RZ ;  /* 0x000000cac9c97224 */ /* 0x080fe400078e02ff */
[----:B------:R-:W-:Y:S01]  /*9e30*/  ULDC UR4, c[0x0][0x22c] ;  /* 0x00008b0000047ab9 */ /* 0x000fe20000000800 */
[----:B-1----:R-:W-:Y:S01]  /*9e40*/  PRMT R3, R69, 0x7632, R3 ;  /* 0x0000763245037816 */ /* 0x002fe20000000003 */
[----:B------:R1:W-:Y:S04]  /*9e50*/  @P3 STG.E.U16 desc[UR10][R114.64], R68 ;  /* 0x0000004472003986 */ /* 0x0003e8000c10150a */
[----:B------:R4:W-:Y:S04]  /*9e60*/  @P2 STG.E.U16 desc[UR10][R112.64], R69 ;  /* 0x0000004570002986 */ /* 0x0009e8000c10150a */
[----:B------:R2:W-:Y:S01]  /*9e70*/  @P4 STG.E.U16 desc[UR10][R120.64], R70 ;  /* 0x0000004678004986 */ /* 0x0005e2000c10150a */
[C---:B------:R-:W-:Y:S01]  /*9e80*/  ISETP.LT.AND P4, PT, R200.reuse, UR5, !P0 ;  /* 0x00000005c8007c0c */ /* 0x040fe2000c781270 */
[----:B------:R-:W-:Y:S01]  /*9e90*/  IMAD R200, R200, R202, RZ ;  /* 0x000000cac8c87224 */ /* 0x000fe200078e02ff */
[----:B-1----:R-:W-:Y:S01]  /*9ea0*/  PRMT R115, R68, 0x7632, R115 ;  /* 0x0000763244737816 */ /* 0x002fe20000000073 */
[----:B------:R-:W-:Y:S01]  /*9eb0*/  ULDC UR5, c[0x0][0x22c] ;  /* 0x00008b0000057ab9 */ /* 0x000fe20000000800 */
[----:B------:R-:W-:-:S02]  /*9ec0*/  LEA R68, P2, R201, R123, 0x1 ;  /* 0x0000007bc9447211 */ /* 0x000fc400078408ff */
[-C--:B----4-:R-:W-:Y:S02]  /*9ed0*/  LEA R112, P5, R200, R123.reuse, 0x1 ;  /* 0x0000007bc8707211 */ /* 0x090fe400078a08ff */
[----:B------:R-:W-:Y:S02]  /*9ee0*/  LEA.HI.X.SX32 R69, R201, R122, 0x1, P2 ;  /* 0x0000007ac9457211 */ /* 0x000fe400010f0eff */
[C---:B------:R-:W-:Y:S01]  /*9ef0*/  ISETP.LT.AND P3, PT, R196.reuse, UR4, !P0 ;  /* 0x00000004c4007c0c */ /* 0x040fe2000c761270 */
[----:B------:R-:W-:Y:S01]  /*9f00*/  IMAD R196, R196, R202, RZ ;  /* 0x000000cac4c47224 */ /* 0x000fe200078e02ff */
[----:B------:R-:W-:Y:S01]  /*9f10*/  LEA.HI.X.SX32 R113, R200, R122, 0x1, P5 ;  /* 0x0000007ac8717211 */ /* 0x000fe200028f0eff */
[----:B------:R1:W-:Y:S01]  /*9f20*/  @P6 STG.E.U16 desc[UR10][R68.64], R71 ;  /* 0x0000004744006986 */ /* 0x0003e2000c10150a */
[C---:B------:R-:W-:Y:S01]  /*9f30*/  ISETP.LT.AND P2, PT, R197.reuse, UR5, !P0 ;  /* 0x00000005c5007c0c */ /* 0x040fe2000c741270 */
[-C--:B------:R-:W-:Y:S01]  /*9f40*/  IMAD R197, R197, R202.reuse, RZ ;  /* 0x000000cac5c57224 */ /* 0x080fe200078e02ff */
[----:B------:R-:W-:Y:S01]  /*9f50*/  ULDC UR4, c[0x0][0x22c] ;  /* 0x00008b0000047ab9 */ /* 0x000fe20000000800 */
[----:B------:R-:W-:Y:S01]  /*9f60*/  PRMT R114, R70, 0x7632, R114 ;  /* 0x0000763246727816 */ /* 0x000fe20000000072 */
[----:B------:R-:W-:Y:S01]  /*9f70*/  @P4 STG.E.U16 desc[UR10][R112.64], R115 ;  /* 0x0000007370004986 */ /* 0x000fe2000c10150a */
[C---:B------:R-:W-:Y:S01]  /*9f80*/  ISETP.LT.AND P4, PT, R193.reuse, UR4, !P0 ;  /* 0x00000004c1007c0c */ /* 0x040fe2000c781270 */
[----:B------:R-:W-:Y:S01]  /*9f90*/  IMAD R193, R193, R202, RZ ;  /* 0x000000cac1c17224 */ /* 0x000fe200078e02ff */
[-C--:B--2---:R-:W-:Y:S01]  /*9fa0*/  LEA R70, P6, R197, R123.reuse, 0x1 ;  /* 0x0000007bc5467211 */ /* 0x084fe200078c08ff */
[----:B------:R-:W-:Y:S01]  /*9fb0*/  ULDC UR5, c[0x0][0x22c] ;  /* 0x00008b0000057ab9 */ /* 0x000fe20000000800 */
[----:B------:R-:W-:Y:S01]  /*9fc0*/  PRMT R120, R71, 0x7632, R120 ;  /* 0x0000763247787816 */ /* 0x000fe20000000078 */
[----:B------:R-:W-:Y:S01]  /*9fd0*/  ULDC UR4, c[0x0][0x22c] ;  /* 0x00008b0000047ab9 */ /* 0x000fe20000000800 */
[----:B-1----:R-:W-:-:S04]  /*9fe0*/  LEA R68, P5, R196, R123, 0x1 ;  /* 0x0000007bc4447211 */ /* 0x002fc800078a08ff */
[-C--:B------:R-:W-:Y:S02]  /*9ff0*/  LEA.HI.X.SX32 R69, R196, R122.reuse, 0x1, P5 ;  /* 0x0000007ac4457211 */ /* 0x080fe400028f0eff */
[----:B------:R-:W-:-:S03]  /*a000*/  LEA.HI.X.SX32 R71, R197, R122, 0x1, P6 ;  /* 0x0000007ac5477211 */ /* 0x000fc600030f0eff */
[----:B------:R1:W-:Y:S01]  /*a010*/  @P3 STG.E.U16 desc[UR10][R68.64], R3 ;  /* 0x0000000344003986 */ /* 0x0003e2000c10150a */
[C---:B------:R-:W-:Y:S01]  /*a020*/  ISETP.LT.AND P3, PT, R192.reuse, UR5, !P0 ;  /* 0x00000005c0007c0c */ /* 0x040fe2000c761270 */
[-C--:B------:R-:W-:Y:S01]  /*a030*/  IMAD R192, R192, R202.reuse, RZ ;  /* 0x000000cac0c07224 */ /* 0x080fe200078e02ff */
[----:B------:R-:W-:Y:S01]  /*a040*/  ULDC UR5, c[0x0][0x22c] ;  /* 0x00008b0000057ab9 */ /* 0x000fe20000000800 */
[----:B------:R2:W-:Y:S01]  /*a050*/  @P2 STG.E.U16 desc[UR10][R70.64], R114 ;  /* 0x0000007246002986 */ /* 0x0005e2000c10150a */
[C---:B------:R-:W-:Y:S01]  /*a060*/  ISETP.LT.AND P2, PT, R189.reuse, UR4, !P0 ;  /* 0x00000004bd007c0c */ /* 0x040fe2000c741270 */
[----:B------:R-:W-:Y:S01]  /*a070*/  IMAD R189, R189, R202, RZ ;  /* 0x000000cabdbd7224 */ /* 0x000fe200078e02ff */
[----:B------:R-:W-:Y:S01]  /*a080*/  ULDC UR4, c[0x0][0x22c] ;  /* 0x00008b0000047ab9 */ /* 0x000fe20000000800 */
[----:B-1----:R-:W-:-:S04]  /*a090*/  LEA R68, P5, R193, R123, 0x1 ;  /* 0x0000007bc1447211 */ /* 0x002fc800078a08ff */
[----:B------:R-:W-:Y:S02]  /*a0a0*/  LEA.HI.X.SX32 R69, R193, R122, 0x1, P5 ;  /* 0x0000007ac1457211 */ /* 0x000fe400028f0eff */
[----:B--2---:R-:W-:-:S03]  /*a0b0*/  LEA R70, P6, R192, R123, 0x1 ;  /* 0x0000007bc0467211 */ /* 0x004fc600078c08ff */
[----:B------:R1:W-:Y:S01]  /*a0c0*/  @P4 STG.E.U16 desc[UR10][R68.64], R120 ;  /* 0x0000007844004986 */ /* 0x0003e2000c10150a */
[----:B------:R-:W-:Y:S02]  /*a0d0*/  LEA.HI.X.SX32 R71, R192, R122, 0x1, P6 ;  /* 0x0000007ac0477211 */ /* 0x000fe400030f0eff */
[C---:B------:R-:W-:Y:S01]  /*a0e0*/  ISETP.LT.AND P4, PT, R188.reuse, UR5, !P0 ;  /* 0x00000005bc007c0c */ /* 0x040fe2000c781270 */
[----:B------:R-:W-:Y:S01]  /*a0f0*/  IMAD R188, R188, R202, RZ ;  /* 0x000000cabcbc7224 */ /* 0x000fe200078e02ff */
[----:B------:R-:W-:Y:S01]  /*a100*/  ULDC UR5, c[0x0][0x22c] ;  /* 0x00008b0000057ab9 */ /* 0x000fe20000000800 */
[----:B------:R2:W-:Y:S01]  /*a110*/  @P3 STG.E.U16 desc[UR10][R70.64], R60 ;  /* 0x0000003c46003986 */ /* 0x0005e2000c10150a */
[----:B-1----:R-:W-:-:S04]  /*a120*/  LEA R68, P5, R189, R123, 0x1 ;  /* 0x0000007bbd447211 */ /* 0x002fc800078a08ff */
[----:B------:R-:W-:Y:S02]  /*a130*/  LEA.HI.X.SX32 R69, R189, R122, 0x1, P5 ;  /* 0x0000007abd457211 */ /* 0x000fe400028f0eff */
[-C--:B--2---:R-:W-:Y:S02]  /*a140*/  LEA R70, P6, R188, R123.reuse, 0x1 ;  /* 0x0000007bbc467211 */ /* 0x084fe400078c08ff */
[C---:B------:R-:W-:Y:S01]  /*a150*/  ISETP.LT.AND P3, PT, R184.reuse, UR4, !P0 ;  /* 0x00000004b8007c0c */ /* 0x040fe2000c761270 */
[----:B------:R-:W-:Y:S01]  /*a160*/  IMAD R184, R184, R202, RZ ;  /* 0x000000cab8b87224 */ /* 0x000fe200078e02ff */
[----:B------:R1:W-:Y:S01]  /*a170*/  @P2 STG.E.U16 desc[UR10][R68.64], R61 ;  /* 0x0000003d44002986 */ /* 0x0003e2000c10150a */
[----:B------:R-:W-:Y:S01]  /*a180*/  LEA.HI.X.SX32 R71, R188, R122, 0x1, P6 ;  /* 0x0000007abc477211 */ /* 0x000fe200030f0eff */
[----:B------:R-:W-:Y:S01]  /*a190*/  ULDC UR4, c[0x0][0x22c] ;  /* 0x00008b0000047ab9 */ /* 0x000fe20000000800 */
[C---:B------:R-:W-:Y:S01]  /*a1a0*/  ISETP.LT.AND P2, PT, R185.reuse, UR5, !P0 ;  /* 0x00000005b9007c0c */ /* 0x040fe2000c741270 */
[----:B------:R-:W-:Y:S01]  /*a1b0*/  IMAD R185, R185, R202, RZ ;  /* 0x000000cab9b97224 */ /* 0x000fe200078e02ff */
[----:B------:R-:W-:Y:S01]  /*a1c0*/  PRMT R3, R60, 0x7632, R3 ;  /* 0x000076323c037816 */ /* 0x000fe20000000003 */
[----:B------:R2:W-:Y:S01]  /*a1d0*/  @P4 STG.E.U16 desc[UR10][R70.64], R62 ;  /* 0x0000003e46004986 */ /* 0x0005e2000c10150a */
[----:B------:R-:W-:Y:S01]  /*a1e0*/  ULDC UR5, c[0x0][0x22c] ;  /* 0x00008b0000057ab9 */ /* 0x000fe20000000800 */
[----:B-1----:R-:W-:-:S04]  /*a1f0*/  LEA R68, P5, R184, R123, 0x1 ;  /* 0x0000007bb8447211 */ /* 0x002fc800078a08ff */
[-C--:B------:R-:W-:Y:S02]  /*a200*/  LEA.HI.X.SX32 R69, R184, R122.reuse, 0x1, P5 ;  /* 0x0000007ab8457211 */ /* 0x080fe400028f0eff */
[C---:B--2---:R-:W-:Y:S02]  /*a210*/  LEA R70, P4, R185.reuse, R123, 0x1 ;  /* 0x0000007bb9467211 */ /* 0x044fe400078808ff */
[----:B------:R-:W-:Y:S01]  /*a220*/  ISETP.LT.AND P5, PT, R180, UR4, !P0 ;  /* 0x00000004b4007c0c */ /* 0x000fe2000c7a1270 */
[----:B------:R-:W-:Y:S01]  /*a230*/  ULDC UR4, c[0x0][0x22c] ;  /* 0x00008b0000047ab9 */ /* 0x000fe20000000800 */
[----:B------:R-:W-:Y:S02]  /*a240*/  LEA.HI.X.SX32 R71, R185, R122, 0x1, P4 ;  /* 0x0000007ab9477211 */ /* 0x000fe400020f0eff */
[C---:B------:R-:W-:Y:S01]  /*a250*/  ISETP.LT.AND P4, PT, R181.reuse, UR4, !P0 ;  /* 0x00000004b5007c0c */ /* 0x040fe2000c781270 */
[----:B------:R-:W-:Y:S01]  /*a260*/  IMAD R181, R181, R202, RZ ;  /* 0x000000cab5b57224 */ /* 0x000fe200078e02ff */
[----:B------:R1:W-:Y:S01]  /*a270*/  @P3 STG.E.U16 desc[UR10][R68.64], R63 ;  /* 0x0000003f44003986 */ /* 0x0003e2000c10150a */
[----:B------:R-:W-:-:S03]  /*a280*/  ULDC UR4, c[0x0][0x22c] ;  /* 0x00008b0000047ab9 */ /* 0x000fc60000000800 */
[----:B------:R2:W-:Y:S01]  /*a290*/  @P2 STG.E.U16 desc[UR10][R70.64], R3 ;  /* 0x0000000346002986 */ /* 0x0005e2000c10150a */
[-C--:B------:R-:W-:Y:S02]  /*a2a0*/  LEA R60, P3, R181, R123.reuse, 0x1 ;  /* 0x0000007bb53c7211 */ /* 0x080fe400078608ff */
[C---:B------:R-:W-:Y:S01]  /*a2b0*/  ISETP.LT.AND P2, PT, R4.reuse, UR4, !P0 ;  /* 0x0000000404007c0c */ /* 0x040fe2000c741270 */
[----:B------:R-:W-:Y:S01]  /*a2c0*/  IMAD R4, R4, R202, RZ ;  /* 0x000000ca04047224 */ /* 0x000fe200078e02ff */
[----:B------:R-:W-:Y:S01]  /*a2d0*/  PRMT R62, R61, 0x7632, R62 ;  /* 0x000076323d3e7816 */ /* 0x000fe2000000003e */
[----:B------:R-:W-:Y:S01]  /*a2e0*/  ULDC UR4, c[0x0][0x22c] ;  /* 0x00008b0000047ab9 */ /* 0x000fe20000000800 */
[----:B------:R-:W-:Y:S01]  /*a2f0*/  LEA.HI.X.SX32 R61, R181, R122, 0x1, P3 ;  /* 0x0000007ab53d7211 */ /* 0x000fe200018f0eff */
[C---:B-1----:R-:W-:Y:S01]  /*a300*/  IMAD R68, R2.reuse, R202, RZ ;  /* 0x000000ca02447224 */ /* 0x042fe200078e02ff */
[----:B------:R-:W-:Y:S01]  /*a310*/  ISETP.LT.AND P3, PT, R2, UR5, !P0 ;  /* 0x0000000502007c0c */ /* 0x000fe2000c761270 */
[----:B------:R-:W-:Y:S01]  /*a320*/  IMAD R209, R202, 0x20, R209 ;  /* 0x00000020cad17824 */ /* 0x000fe200078e02d1 */
[----:B------:R-:W-:-:S02]  /*a330*/  LEA R2, P6, R4, R123, 0x1 ;  /* 0x0000007b04027211 */ /* 0x000fc400078c08ff */
[----:B------:R-:W-:Y:S01]  /*a340*/  PRMT R63, R62, 0x7632, R63 ;  /* 0x000076323e3f7816 */ /* 0x000fe2000000003f */
[----:B------:R1:W-:Y:S01]  /*a350*/  @P4 STG.E.U16 desc[UR10][R60.64], R62 ;  /* 0x0000003e3c004986 */ /* 0x0003e2000c10150a */
[-C--:B--2---:R-:W-:Y:S01]  /*a360*/  LEA.HI.X.SX32 R3, R4, R122.reuse, 0x1, P6 ;  /* 0x0000007a04037211 */ /* 0x084fe200030f0eff */
[----:B------:R-:W-:Y:S01]  /*a370*/  ULDC UR5, c[0x0][0x22c] ;  /* 0x00008b0000057ab9 */ /* 0x000fe20000000800 */
[C---:B------:R-:W-:Y:S02]  /*a380*/  LEA R4, P6, R68.reuse, R123, 0x1 ;  /* 0x0000007b44047211 */ /* 0x040fe400078c08ff */
[----:B------:R-:W-:Y:S01]  /*a390*/  ISETP.LT.AND P4, PT, R5, UR4, !P0 ;  /* 0x0000000405007c0c */ /* 0x000fe2000c781270 */
[----:B------:R-:W-:Y:S01]  /*a3a0*/  ULDC UR4, c[0x0][0x22c] ;  /* 0x00008b0000047ab9 */ /* 0x000fe20000000800 */
[----:B------:R-:W-:Y:S01]  /*a3b0*/  PRMT R69, R63, 0x7632, R69 ;  /* 0x000076323f457816 */ /* 0x000fe20000000045 */
[----:B------:R2:W-:Y:S01]  /*a3c0*/  @P2 STG.E.U16 desc[UR10][R2.64], R63 ;  /* 0x0000003f02002986 */ /* 0x0005e2000c10150a */
[----:B------:R-:W-:-:S02]  /*a3d0*/  LEA.HI.X.SX32 R5, R68, R122, 0x1, P6 ;  /* 0x0000007a44057211 */ /* 0x000fc400030f0eff */
[----:B------:R-:W-:Y:S01]  /*a3e0*/  ISETP.LT.AND P2, PT, R6, UR4, !P0 ;  /* 0x0000000406007c0c */ /* 0x000fe2000c741270 */
[C---:B-1----:R-:W-:Y:S01]  /*a3f0*/  IMAD R61, R202.reuse, 0x2, R209 ;  /* 0x00000002ca3d7824 */ /* 0x042fe200078e02d1 */
[----:B------:R-:W-:Y:S01]  /*a400*/  ULDC UR4, c[0x0][0x22c] ;  /* 0x00008b0000047ab9 */ /* 0x000fe20000000800 */
[----:B------:R1:W-:Y:S01]  /*a410*/  @P3 STG.E.U16 desc[UR10][R4.64], R69 ;  /* 0x0000004504003986 */ /* 0x0003e2000c10150a */
[----:B------:R-:W-:Y:S02]  /*a420*/  ISETP.LT.AND P3, PT, R7, UR4, !P0 ;  /* 0x0000000407007c0c */ /* 0x000fe4000c761270 */
[C---:B--2---:R-:W-:Y:S01]  /*a430*/  LEA R2, P6, R209.reuse, R123, 0x1 ;  /* 0x0000007bd1027211 */ /* 0x044fe200078c08ff */
[----:B------:R-:W-:Y:S01]  /*a440*/  IMAD R7, R202, 0x2, R61 ;  /* 0x00000002ca077824 */ /* 0x000fe200078e023d */
[----:B------:R-:W-:Y:S02]  /*a450*/  ULDC UR4, c[0x0][0x22c] ;  /* 0x00008b0000047ab9 */ /* 0x000fe40000000800 */
[----:B------:R-:W-:-:S02]  /*a460*/  LEA.HI.X.SX32 R3, R209, R122, 0x1, P6 ;  /* 0x0000007ad1037211 */ /* 0x000fc400030f0eff */
[----:B-1----:R-:W-:-:S03]  /*a470*/  LEA R4, P6, R61, R123, 0x1 ;  /* 0x0000007b3d047211 */ /* 0x002fc600078c08ff */
[----:B------:R1:W-:Y:S01]  /*a480*/  @P5 STG.E.U16 desc[UR10][R2.64], R52 ;  /* 0x0000003402005986 */ /* 0x0003e2000c10150a */
[----:B------:R-:W-:Y:S01]  /*a490*/  LEA.HI.X.SX32 R5, R61, R122, 0x1, P6 ;  /* 0x0000007a3d057211 */ /* 0x000fe200030f0eff */
[----:B------:R-:W-:Y:S01]  /*a4a0*/  IMAD R61, R202, 0x2, R7 ;  /* 0x00000002ca3d7824 */ /* 0x000fe200078e0207 */
[----:B------:R-:W-:Y:S01]  /*a4b0*/  ISETP.LT.AND P5, PT, R8, UR4, !P0 ;  /* 0x0000000408007c0c */ /* 0x000fe2000c7a1270 */
[----:B------:R-:W-:Y:S02]  /*a4c0*/  ULDC UR4, c[0x0][0x22c] ;  /* 0x00008b0000047ab9 */ /* 0x000fe40000000800 */
[----:B------:R2:W-:Y:S01]  /*a4d0*/  @P4 STG.E.U16 desc[UR10][R4.64], R53 ;  /* 0x0000003504004986 */ /* 0x0005e2000c10150a */
[----:B-1----:R-:W-:-:S04]  /*a4e0*/  LEA R2, P6, R7, R123, 0x1 ;  /* 0x0000007b07027211 */ /* 0x002fc800078c08ff */
[-C--:B------:R-:W-:Y:S01]  /*a4f0*/  LEA.HI.X.SX32 R3, R7, R122.reuse, 0x1, P6 ;  /* 0x0000007a07037211 */ /* 0x080fe200030f0eff */
[C---:B------:R-:W-:Y:S01]  /*a500*/  IMAD R7, R202.reuse, 0x2, R61 ;  /* 0x00000002ca077824 */ /* 0x040fe200078e023d */
[-C--:B--2---:R-:W-:Y:S02]  /*a510*/  LEA R4, P6, R61, R123.reuse, 0x1 ;  /* 0x0000007b3d047211 */ /* 0x084fe400078c08ff */
[----:B------:R-:W-:Y:S01]  /*a520*/  ISETP.LT.AND P4, PT, R9, UR4, !P0 ;  /* 0x0000000409007c0c */ /* 0x000fe2000c781270 */
[----:B------:R1:W-:Y:S01]  /*a530*/  @P2 STG.E.U16 desc[UR10][R2.64], R54 ;  /* 0x0000003602002986 */ /* 0x0003e2000c10150a */
[----:B------:R-:W-:Y:S01]  /*a540*/  LEA.HI.X.SX32 R5, R61, R122, 0x1, P6 ;  /* 0x0000007a3d057211 */ /* 0x000fe200030f0eff */
[----:B------:R-:W-:Y:S01]  /*a550*/  IMAD R9, R202, 0x2, R7 ;  /* 0x00000002ca097824 */ /* 0x000fe200078e0207 */
[----:B------:R-:W-:Y:S01]  /*a560*/  ULDC UR4, c[0x0][0x22c] ;  /* 0x00008b0000047ab9 */ /* 0x000fe20000000800 */
[----:B------:R-:W-:Y:S02]  /*a570*/  PRMT R52, R52, 0x7632, R52 ;  /* 0x0000763234347816 */ /* 0x000fe40000000034 */
[----:B------:R2:W-:Y:S01]  /*a580*/  @P3 STG.E.U16 desc[UR10][R4.64], R55 ;  /* 0x0000003704003986 */ /* 0x0005e2000c10150a */
[----:B-1----:R-:W-:-:S02]  /*a590*/  LEA R2, P6, R7, R123, 0x1 ;  /* 0x0000007b07027211 */ /* 0x002fc400078c08ff */
[----:B------:R-:W-:Y:S01]  /*a5a0*/  ISETP.LT.AND P2, PT, R10, UR4, !P0 ;  /* 0x000000040a007c0c */ /* 0x000fe2000c741270 */
[----:B------:R-:W-:Y:S01]  /*a5b0*/  ULDC UR4, c[0x0][0x22c] ;  /* 0x00008b0000047ab9 */ /* 0x000fe20000000800 */
[-C--:B------:R-:W-:Y:S01]  /*a5c0*/  LEA.HI.X.SX32 R3, R7, R122.reuse, 0x1, P6 ;  /* 0x0000007a07037211 */ /* 0x080fe200030f0eff */
[----:B------:R-:W-:Y:S01]  /*a5d0*/  IMAD R7, R202, 0x2, R9 ;  /* 0x00000002ca077824 */ /* 0x000fe200078e0209 */
[C---:B--2---:R-:W-:Y:S01]  /*a5e0*/  LEA R4, P6, R9.reuse, R123, 0x1 ;  /* 0x0000007b09047211 */ /* 0x044fe200078c08ff */
[----:B------:R-:W1:Y:S02]  /*a5f0*/  LDC R10, c[0x0][0x248] ;  /* 0x00009200ff0a7b82 */ /* 0x000e640000000800 */
[----:B------:R2:W-:Y:S01]  /*a600*/  @P5 STG.E.U16 desc[UR10][R2.64], R52 ;  /* 0x0000003402005986 */ /* 0x0005e2000c10150a */
[----:B------:R-:W-:Y:S02]  /*a610*/  LEA.HI.X.SX32 R5, R9, R122, 0x1, P6 ;  /* 0x0000007a09057211 */ /* 0x000fe400030f0eff */
[----:B------:R-:W-:-:S02]  /*a620*/  PRMT R53, R53, 0x7632, R53 ;  /* 0x0000763235357816 */ /* 0x000fc40000000035 */
[----:B------:R-:W-:Y:S02]  /*a630*/  PRMT R54, R54, 0x7632, R54 ;  /* 0x0000763236367816 */ /* 0x000fe40000000036 */
[----:B--2---:R-:W-:Y:S02]  /*a640*/  LEA R2, P6, R7, R123, 0x1 ;  /* 0x0000007b07027211 */ /* 0x004fe400078c08ff */
[----:B------:R-:W-:Y:S01]  /*a650*/  ISETP.LT.AND P3, PT, R11, UR4, !P0 ;  /* 0x000000040b007c0c */ /* 0x000fe2000c761270 */
[----:B------:R-:W-:Y:S01]  /*a660*/  @P4 STG.E.U16 desc[UR10][R4.64], R53 ;  /* 0x0000003504004986 */ /* 0x000fe2000c10150a */
[----:B------:R-:W-:Y:S01]  /*a670*/  LEA.HI.X.SX32 R3, R7, R122, 0x1, P6 ;  /* 0x0000007a07037211 */ /* 0x000fe200030f0eff */
[----:B------:R-:W-:Y:S01]  /*a680*/  IMAD R7, R202, 0x2, R7 ;  /* 0x00000002ca077824 */ /* 0x000fe200078e0207 */
[----:B------:R-:W-:-:S03]  /*a690*/  ULDC UR4, c[0x0][0x22c] ;  /* 0x00008b0000047ab9 */ /* 0x000fc60000000800 */
[----:B------:R2:W-:Y:S01]  /*a6a0*/  @P2 STG.E.U16 desc[UR10][R2.64], R54 ;  /* 0x0000003602002986 */ /* 0x0005e2000c10150a */
[----:B------:R-:W-:Y:S01]  /*a6b0*/  IMAD R9, R202, 0x2, R7 ;  /* 0x00000002ca097824 */ /* 0x000fe200078e0207 */
[----:B------:R-:W-:Y:S01]  /*a6c0*/  ISETP.LT.AND P5, PT, R12, UR4, !P0 ;  /* 0x000000040c007c0c */ /* 0x000fe2000c7a1270 */
[----:B------:R-:W-:Y:S01]  /*a6d0*/  ULDC UR4, c[0x0][0x22c] ;  /* 0x00008b0000047ab9 */ /* 0x000fe20000000800 */
[----:B------:R-:W-:Y:S01]  /*a6e0*/  PRMT R55, R55, 0x7632, R55 ;  /* 0x0000763237377816 */ /* 0x000fe20000000037 */
[----:B------:R-:W4:Y:S01]  /*a6f0*/  LDC R12, c[0x0][0x248] ;  /* 0x00009200ff0c7b82 */ /* 0x000f220000000800 */
[----:B------:R-:W-:Y:S01]  /*a700*/  ISETP.LT.AND P4, PT, R13, UR4, !P0 ;  /* 0x000000040d007c0c */ /* 0x000fe2000c781270 */
[----:B------:R-:W-:Y:S01]  /*a710*/  ULDC UR4, c[0x0][0x22c] ;  /* 0x00008b0000047ab9 */ /* 0x000fe20000000800 */
[----:B--2---:R-:W-:-:S04]  /*a720*/  LEA R2, P6, R7, R123, 0x1 ;  /* 0x0000007b07027211 */ /* 0x004fc800078c08ff */
[----:B------:R-:W-:Y:S01]  /*a730*/  LEA.HI.X.SX32 R3, R7, R122, 0x1, P6 ;  /* 0x0000007a07037211 */ /* 0x000fe200030f0eff */
[----:B------:R-:W-:Y:S01]  /*a740*/  IMAD R7, R202, 0x2, R9 ;  /* 0x00000002ca077824 */ /* 0x000fe200078e0209 */
[----:B------:R-:W-:-:S03]  /*a750*/  LEA R4, P6, R9, R123, 0x1 ;  /* 0x0000007b09047211 */ /* 0x000fc600078c08ff */
[----:B------:R2:W-:Y:S01]  /*a760*/  @P3 STG.E.U16 desc[UR10][R2.64], R55 ;  /* 0x0000003702003986 */ /* 0x0005e2000c10150a */
[----:B------:R-:W-:Y:S01]  /*a770*/  LEA.HI.X.SX32 R5, R9, R122, 0x1, P6 ;  /* 0x0000007a09057211 */ /* 0x000fe200030f0eff */
[----:B------:R-:W-:Y:S01]  /*a780*/  IMAD R9, R202, 0x2, R7 ;  /* 0x00000002ca097824 */ /* 0x000fe200078e0207 */
[----:B------:R-:W-:Y:S01]  /*a790*/  ISETP.LT.AND P2, PT, R14, UR4, !P0 ;  /* 0x000000040e007c0c */ /* 0x000fe2000c741270 */
[----:B------:R-:W-:Y:S01]  /*a7a0*/  ULDC UR4, c[0x0][0x22c] ;  /* 0x00008b0000047ab9 */ /* 0x000fe20000000800 */
[----:B------:R-:W0:Y:S01]  /*a7b0*/  LDC R14, c[0x0][0x248] ;  /* 0x00009200ff0e7b82 */ /* 0x000e220000000800 */
[----:B------:R3:W-:Y:S01]  /*a7c0*/  @P5 STG.E.U16 desc[UR10][R4.64], R48 ;  /* 0x0000003004005986 */ /* 0x0007e2000c10150a */
[----:B--2---:R-:W-:-:S04]  /*a7d0*/  LEA R2, P6, R7, R123, 0x1 ;  /* 0x0000007b07027211 */ /* 0x004fc800078c08ff */
[----:B------:R-:W-:Y:S01]  /*a7e0*/  LEA.HI.X.SX32 R3, R7, R122, 0x1, P6 ;  /* 0x0000007a07037211 */ /* 0x000fe200030f0eff */
[----:B------:R-:W-:Y:S01]  /*a7f0*/  IMAD R7, R202, 0x2, R9 ;  /* 0x00000002ca077824 */ /* 0x000fe200078e0209 */
[----:B---3--:R-:W-:-:S03]  /*a800*/  LEA R4, P6, R9, R123, 0x1 ;  /* 0x0000007b09047211 */ /* 0x008fc600078c08ff */
[----:B------:R2:W-:Y:S01]  /*a810*/  @P4 STG.E.U16 desc[UR10][R2.64], R49 ;  /* 0x0000003102004986 */ /* 0x0005e2000c10150a */
[-C--:B------:R-:W-:Y:S01]  /*a820*/  LEA.HI.X.SX32 R5, R9, R122.reuse, 0x1, P6 ;  /* 0x0000007a09057211 */ /* 0x080fe200030f0eff */
[----:B------:R-:W-:Y:S01]  /*a830*/  IMAD R9, R202, 0x2, R7 ;  /* 0x00000002ca097824 */ /* 0x000fe200078e0207 */
[----:B------:R-:W-:Y:S01]  /*a840*/  ISETP.LT.AND P3, PT, R15, UR4, !P0 ;  /* 0x000000040f007c0c */ /* 0x000fe2000c761270 */
[----:B------:R-:W-:Y:S01]  /*a850*/  ULDC UR4, c[0x0][0x22c] ;  /* 0x00008b0000047ab9 */ /* 0x000fe20000000800 */
[----:B------:R-:W-:Y:S01]  /*a860*/  PRMT R48, R48, 0x7632, R48 ;  /* 0x0000763230307816 */ /* 0x000fe20000000030 */
[----:B------:R3:W-:Y:S01]  /*a870*/  @P2 STG.E.U16 desc[UR10][R4.64], R50 ;  /* 0x0000003204002986 */ /* 0x0007e2000c10150a */
[----:B------:R-:W-:Y:S01]  /*a880*/  IMAD R11, R202, 0x2, R9 ;  /* 0x00000002ca0b7824 */ /* 0x000fe200078e0209 */
[C---:B--2---:R-:W-:Y:S01]  /*a890*/  LEA R2, P6, R7.reuse, R123, 0x1 ;  /* 0x0000007b07027211 */ /* 0x044fe200078c08ff */
[----:B------:R-:W2:Y:S03]  /*a8a0*/  LDC R15, c[0x0][0x248] ;  /* 0x00009200ff0f7b82 */ /* 0x000ea60000000800 */
[----:B------:R-:W-:-:S02]  /*a8b0*/  LEA.HI.X.SX32 R3, R7, R122, 0x1, P6 ;  /* 0x0000007a07037211 */ /* 0x000fc400030f0eff */
[CC--:B---3--:R-:W-:Y:S02]  /*a8c0*/  LEA R4, P6, R9.reuse, R123.reuse, 0x1 ;  /* 0x0000007b09047211 */ /* 0x0c8fe400078c08ff */
[----:B------:R-:W-:Y:S01]  /*a8d0*/  ISETP.LT.AND P5, PT, R16, UR4, !P0 ;  /* 0x0000000410007c0c */ /* 0x000fe2000c7a1270 */
[----:B------:R-:W-:Y:S01]  /*a8e0*/  ULDC UR4, c[0x0][0x22c] ;  /* 0x00008b0000047ab9 */ /* 0x000fe20000000800 */
[-C--:B------:R-:W-:Y:S01]  /*a8f0*/  LEA.HI.X.SX32 R5, R9, R122.reuse, 0x1, P6 ;  /* 0x0000007a09057211 */ /* 0x080fe200030f0eff */
[----:B------:R3:W-:Y:S01]  /*a900*/  @P3 STG.E.U16 desc[UR10][R2.64], R51 ;  /* 0x0000003302003986 */ /* 0x0007e2000c10150a */
[----:B------:R-:W-:Y:S01]  /*a910*/  ISETP.LT.AND P4, PT, R17, UR4, !P0 ;  /* 0x0000000411007c0c */ /* 0x000fe2000c781270 */
[----:B------:R-:W-:Y:S01]  /*a920*/  ULDC UR4, c[0x0][0x22c] ;  /* 0x00008b0000047ab9 */ /* 0x000fe20000000800 */
[C---:B------:R-:W-:Y:S01]  /*a930*/  LEA R6, P6, R11.reuse, R123, 0x1 ;  /* 0x0000007b0b067211 */ /* 0x040fe200078c08ff */
[----:B------:R-:W4:Y:S03]  /*a940*/  LDC R17, c[0x0][0x248] ;  /* 0x00009200ff117b82 */ /* 0x000f260000000800 */
[----:B------:R-:W-:Y:S01]  /*a950*/  LEA.HI.X.SX32 R7, R11, R122, 0x1, P6 ;  /* 0x0000007a0b077211 */ /* 0x000fe200030f0eff */
[----:B------:R-:W-:Y:S01]  /*a960*/  IMAD R11, R202, 0x2, R11 ;  /* 0x00000002ca0b7824 */ /* 0x000fe200078e020b */
[----:B---3--:R-:W-:-:S03]  /*a970*/  PRMT R3, R49, 0x7632, R3 ;  /* 0x0000763231037816 */ /* 0x008fc60000000003 */
[----:B------:R-:W-:Y:S01]  /*a980*/  IMAD R9, R202, 0x2, R11 ;  /* 0x00000002ca097824 */ /* 0x000fe200078e020b */
[-C--:B------:R-:W-:Y:S01]  /*a990*/  LEA R2, P6, R11, R123.reuse, 0x1 ;  /* 0x0000007b0b027211 */ /* 0x080fe200078c08ff */
[----:B------:R-:W-:Y:S01]  /*a9a0*/  @P5 STG.E.U16 desc[UR10][R4.64], R48 ;  /* 0x0000003004005986 */ /* 0x000fe2000c10150a */
[----:B------:R-:W-:Y:S01]  /*a9b0*/  ISETP.LT.AND P2, PT, R18, UR4, !P0 ;  /* 0x0000000412007c0c */ /* 0x000fe2000c741270 */
[----:B------:R-:W-:Y:S01]  /*a9c0*/  ULDC UR4, c[0x0][0x22c] ;  /* 0x00008b0000047ab9 */ /* 0x000fe20000000800 */
[----:B------:R-:W-:Y:S01]  /*a9d0*/  PRMT R50, R50, 0x7632, R50 ;  /* 0x0000763232327816 */ /* 0x000fe20000000032 */
[----:B------:R3:W-:Y:S01]  /*a9e0*/  @P4 STG.E.U16 desc[UR10][R6.64], R3 ;  /* 0x0000000306004986 */ /* 0x0007e2000c10150a */
[----:B------:R-:W-:Y:S01]  /*a9f0*/  ISETP.LT.AND P3, PT, R19, UR4, !P0 ;  /* 0x0000000413007c0c */ /* 0x000fe2000c761270 */
[----:B------:R-:W-:Y:S01]  /*aa00*/  ULDC UR4, c[0x0][0x22c] ;  /* 0x00008b0000047ab9 */ /* 0x000fe20000000800 */
[----:B------:R-:W-:Y:S01]  /*aa10*/  PRMT R51, R51, 0x7632, R51 ;  /* 0x0000763233337816 */ /* 0x000fe20000000033 */
[----:B------:R-:W0:Y:S01]  /*aa20*/  LDC R16, c[0x0][0x248] ;  /* 0x00009200ff107b82 */ /* 0x000e220000000800 */
[----:B---3--:R-:W-:Y:S01]  /*aa30*/  LEA.HI.X.SX32 R3, R11, R122, 0x1, P6 ;  /* 0x0000007a0b037211 */ /* 0x008fe200030f0eff */
[----:B------:R-:W-:Y:S01]  /*aa40*/  IMAD R11, R202, 0x2, R9 ;  /* 0x00000002ca0b7824 */ /* 0x000fe200078e0209 */
[----:B------:R-:W-:-:S05]  /*aa50*/  LEA R4, P6, R9, R123, 0x1 ;  /* 0x0000007b09047211 */ /* 0x000fca00078c08ff */
[----:B------:R-:W3:Y:S01]  /*aa60*/  LDC R18, c[0x0][0x248] ;  /* 0x00009200ff127b82 */ /* 0x000ee20000000800 */
[-C--:B------:R-:W-:Y:S01]  /*aa70*/  LEA.HI.X.SX32 R5, R9, R122.reuse, 0x1, P6 ;  /* 0x0000007a09057211 */ /* 0x080fe200030f0eff */
[----:B------:R-:W-:Y:S01]  /*aa80*/  IMAD R9, R202, 0x2, R11 ;  /* 0x00000002ca097824 */ /* 0x000fe200078e020b */
[CC--:B------:R-:W-:Y:S02]  /*aa90*/  LEA R6, P6, R11.reuse, R123.reuse, 0x1 ;  /* 0x0000007b0b067211 */ /* 0x0c0fe400078c08ff */
[----:B------:R-:W-:Y:S01]  /*aaa0*/  ISETP.LT.AND P5, PT, R20, UR4, !P0 ;  /* 0x0000000414007c0c */ /* 0x000fe2000c7a1270 */
[----:B------:R-:W-:Y:S01]  /*aab0*/  ULDC UR4, c[0x0][0x22c] ;  /* 0x00008b0000047ab9 */ /* 0x000fe20000000800 */
[-C--:B------:R-:W-:Y:S01]  /*aac0*/  LEA.HI.X.SX32 R7, R11, R122.reuse, 0x1, P6 ;  /* 0x0000007a0b077211 */ /* 0x080fe200030f0eff */
[----:B------:R-:W-:Y:S01]  /*aad0*/  IMAD R11, R202, 0x2, R9 ;  /* 0x00000002ca0b7824 */ /* 0x000fe200078e0209 */
[----:B------:R-:W-:Y:S02]  /*aae0*/  LEA R8, P6, R9, R123, 0x1 ;  /* 0x0000007b09087211 */ /* 0x000fe400078c08ff */
[----:B------:R-:W-:Y:S01]  /*aaf0*/  ISETP.LT.AND P4, PT, R21, UR4, !P0 ;  /* 0x0000000415007c0c */ /* 0x000fe2000c781270 */
[----:B------:R1:W-:Y:S01]  /*ab00*/  @P2 STG.E.U16 desc[UR10][R2.64], R50 ;  /* 0x0000003202002986 */ /* 0x0003e2000c10150a */
[----:B------:R-:W-:Y:S01]  /*ab10*/  LEA.HI.X.SX32 R9, R9, R122, 0x1, P6 ;  /* 0x0000007a09097211 */ /* 0x000fe200030f0eff */
[----:B------:R-:W-:-:S02]  /*ab20*/  ULDC UR4, c[0x0][0x22c] ;  /* 0x00008b0000047ab9 */ /* 0x000fc40000000800 */
[----:B------:R2:W-:Y:S01]  /*ab30*/  @P3 STG.E.U16 desc[UR10][R4.64], R51 ;  /* 0x0000003304003986 */ /* 0x0005e2000c10150a */
[----:B------:R-:W-:Y:S01]  /*ab40*/  ISETP.LT.AND P2, PT, R22, UR4, !P0 ;  /* 0x0000000416007c0c */ /* 0x000fe2000c741270 */
[----:B------:R-:W-:Y:S01]  /*ab50*/  ULDC UR4, c[0x0][0x22c] ;  /* 0x00008b0000047ab9 */ /* 0x000fe20000000800 */
[----:B-1----:R-:W-:Y:S01]  /*ab60*/  LEA R2, P6, R11, R123, 0x1 ;  /* 0x0000007b0b027211 */ /* 0x002fe200078c08ff */
[----:B--2---:R-:W-:-:S03]  /*ab70*/  IMAD R5, R202, 0x2, R11 ;  /* 0x00000002ca057824 */ /* 0x004fc600078e020b */
[-C--:B------:R-:W-:Y:S01]  /*ab80*/  LEA.HI.X.SX32 R3, R11, R122.reuse, 0x1, P6 ;  /* 0x0000007a0b037211 */ /* 0x080fe200030f0eff */
[----:B------:R-:W-:Y:S01]  /*ab90*/  IMAD R11, R202, 0x2, R5 ;  /* 0x00000002ca0b7824 */ /* 0x000fe200078e0205 */
[-C--:B------:R-:W-:Y:S01]  /*aba0*/  LEA R4, P6, R5, R123.reuse, 0x1 ;  /* 0x0000007b05047211 */ /* 0x080fe200078c08ff */
[----:B------:R1:W-:Y:S01]  /*abb0*/  @P5 STG.E.U16 desc[UR10][R6.64], R56 ;  /* 0x0000003806005986 */ /* 0x0003e2000c10150a */
[----:B------:R-:W-:Y:S01]  /*abc0*/  ISETP.LT.AND P3, PT, R23, UR4, !P0 ;  /* 0x0000000417007c0c */ /* 0x000fe2000c761270 */
[----:B------:R-:W-:Y:S01]  /*abd0*/  ULDC UR4, c[0x0][0x22c] ;  /* 0x00008b0000047ab9 */ /* 0x000fe20000000800 */
[----:B------:R-:W-:Y:S01]  /*abe0*/  LEA.HI.X.SX32 R5, R5, R122, 0x1, P6 ;  /* 0x0000007a05057211 */ /* 0x000fe200030f0eff */
[----:B------:R2:W-:Y:S01]  /*abf0*/  @P4 STG.E.U16 desc[UR10][R8.64], R57 ;  /* 0x0000003908004986 */ /* 0x0005e2000c10150a */
[----:B------:R-:W-:Y:S01]  /*ac00*/  ISETP.LT.AND P5, PT, R24, UR4, !P0 ;  /* 0x0000000418007c0c */ /* 0x000fe2000c7a1270 */
[----:B------:R-:W-:Y:S01]  /*ac10*/  ULDC UR4, c[0x0][0x22c] ;  /* 0x00008b0000047ab9 */ /* 0x000fe20000000800 */
[----:B-1----:R-:W-:Y:S01]  /*ac20*/  LEA R6, P6, R11, R123, 0x1 ;  /* 0x0000007b0b067211 */ /* 0x002fe200078c08ff */
[----:B--2---:R-:W-:-:S03]  /*ac30*/  IMAD R9, R202, 0x2, R11 ;  /* 0x00000002ca097824 */ /* 0x004fc600078e020b */
[-C--:B------:R-:W-:Y:S01]  /*ac40*/  LEA.HI.X.SX32 R7, R11, R122.reuse, 0x1, P6 ;  /* 0x0000007a0b077211 */ /* 0x080fe200030f0eff */
[----:B------:R1:W-:Y:S01]  /*ac50*/  @P2 STG.E.U16 desc[UR10][R2.64], R58 ;  /* 0x0000003a02002986 */ /* 0x0003e2000c10150a */
[----:B------:R-:W-:Y:S01]  /*ac60*/  IMAD R11, R202, 0x2, R9 ;  /* 0x00000002ca0b7824 */ /* 0x000fe200078e0209 */
[----:B------:R-:W-:Y:S02]  /*ac70*/  LEA R8, P6, R9, R123, 0x1 ;  /* 0x0000007b09087211 */ /* 0x000fe400078c08ff */
[----:B------:R-:W-:Y:S01]  /*ac80*/  @P3 STG.E.U16 desc[UR10][R4.64], R59 ;  /* 0x0000003b04003986 */ /* 0x000fe2000c10150a */
[----:B------:R-:W-:Y:S01]  /*ac90*/  ISETP.LT.AND P4, PT, R25, UR4, !P0 ;  /* 0x0000000419007c0c */ /* 0x000fe2000c781270 */
[----:B------:R-:W-:Y:S01]  /*aca0*/  ULDC UR4, c[0x0][0x22c] ;  /* 0x00008b0000047ab9 */ /* 0x000fe20000000800 */
[----:B------:R-:W-:Y:S02]  /*acb0*/  LEA.HI.X.SX32 R9, R9, R122, 0x1, P6 ;  /* 0x0000007a09097211 */ /* 0x000fe400030f0eff */
[----:B-1----:R-:W-:-:S02]  /*acc0*/  PRMT R3, R56, 0x7632, R3 ;  /* 0x0000763238037816 */ /* 0x002fc40000000003 */
[----:B------:R-:W-:-:S03]  /*acd0*/  LEA R2, P6, R11, R123, 0x1 ;  /* 0x0000007b0b027211 */ /* 0x000fc600078c08ff */
[----:B------:R1:W-:Y:S01]  /*ace0*/  @P5 STG.E.U16 desc[UR10][R6.64], R3 ;  /* 0x0000000306005986 */ /* 0x0003e2000c10150a */
[----:B------:R-:W-:Y:S01]  /*acf0*/  ISETP.LT.AND P2, PT, R26, UR4, !P0 ;  /* 0x000000041a007c0c */ /* 0x000fe2000c741270 */
[----:B------:R-:W-:Y:S01]  /*ad00*/  ULDC UR4, c[0x0][0x22c] ;  /* 0x00008b0000047ab9 */ /* 0x000fe20000000800 */
[----:B------:R-:W-:Y:S02]  /*ad10*/  PRMT R57, R57, 0x7632, R57 ;  /* 0x0000763239397816 */ /* 0x000fe40000000039 */
[----:B-1----:R-:W-:Y:S01]  /*ad20*/  LEA.HI.X.SX32 R3, R11, R122, 0x1, P6 ;  /* 0x0000007a0b037211 */ /* 0x002fe200030f0eff */
[C---:B------:R-:W-:Y:S01]  /*ad30*/  IMAD R11, R202.reuse, 0x2, R11 ;  /* 0x00000002ca0b7824 */ /* 0x040fe200078e020b */
[----:B------:R-:W-:Y:S01]  /*ad40*/  ISETP.LT.AND P3, PT, R27, UR4, !P0 ;  /* 0x000000041b007c0c */ /* 0x000fe2000c761270 */
[----:B------:R-:W-:Y:S02]  /*ad50*/  ULDC UR4, c[0x0][0x22c] ;  /* 0x00008b0000047ab9 */ /* 0x000fe40000000800 */
[----:B------:R-:W-:Y:S01]  /*ad60*/  IMAD R7, R202, 0x2, R11 ;  /* 0x00000002ca077824 */ /* 0x000fe200078e020b */
[----:B------:R-:W-:Y:S01]  /*ad70*/  LEA R4, P6, R11, R123, 0x1 ;  /* 0x0000007b0b047211 */ /* 0x000fe200078c08ff */
[----:B------:R1:W-:Y:S01]  /*ad80*/  @P4 STG.E.U16 desc[UR10][R8.64], R57 ;  /* 0x0000003908004986 */ /* 0x0003e2000c10150a */
[----:B------:R-:W-:-:S02]  /*ad90*/  PRMT R58, R58, 0x7632, R58 ;  /* 0x000076323a3a7816 */ /* 0x000fc4000000003a */
[-C--:B------:R-:W-:Y:S02]  /*ada0*/  LEA.HI.X.SX32 R5, R11, R122.reuse, 0x1, P6 ;  /* 0x0000007a0b057211 */ /* 0x080fe400030f0eff */
[----:B------:R-:W-:Y:S02]  /*adb0*/  LEA R6, P6, R7, R123, 0x1 ;  /* 0x0000007b07067211 */ /* 0x000fe400078c08ff */
[----:B------:R-:W-:Y:S01]  /*adc0*/  ISETP.LT.AND P5, PT, R28, UR4, !P0 ;  /* 0x000000041c007c0c */ /* 0x000fe2000c7a1270 */
[----:B------:R2:W-:Y:S01]  /*add0*/  @P2 STG.E.U16 desc[UR10][R2.64], R58 ;  /* 0x0000003a02002986 */ /* 0x0005e2000c10150a */
[----:B------:R-:W-:Y:S01]  /*ade0*/  PRMT R59, R59, 0x7632, R59 ;  /* 0x000076323b3b7816 */ /* 0x000fe2000000003b */
[----:B------:R-:W-:Y:S01]  /*adf0*/  ULDC UR4, c[0x0][0x22c] ;  /* 0x00008b0000047ab9 */ /* 0x000fe20000000800 */
[----:B-1----:R-:W-:Y:S01]  /*ae00*/  IMAD R9, R202, 0x2, R7 ;  /* 0x00000002ca097824 */ /* 0x002fe200078e0207 */
[----:B------:R-:W-:-:S03]  /*ae10*/  LEA.HI.X.SX32 R7, R7, R122, 0x1, P6 ;  /* 0x0000007a07077211 */ /* 0x000fc600030f0eff */
[----:B------:R-:W-:Y:S01]  /*ae20*/  IMAD R11, R202, 0x2, R9 ;  /* 0x00000002ca0b7824 */ /* 0x000fe200078e0209 */
[----:B--2---:R-:W-:-:S03]  /*ae30*/  LEA R2, P6, R9, R123, 0x1 ;  /* 0x0000007b09027211 */ /* 0x004fc600078c08ff */
[----:B------:R-:W-:Y:S01]  /*ae40*/  IMAD R13, R202, 0x2, R11 ;  /* 0x00000002ca0d7824 */ /* 0x000fe200078e020b */
[----:B------:R-:W-:Y:S01]  /*ae50*/  ISETP.LT.AND P4, PT, R29, UR4, !P0 ;  /* 0x000000041d007c0c */ /* 0x000fe2000c781270 */
[----:B------:R1:W-:Y:S01]  /*ae60*/  @P3 STG.E.U16 desc[UR10][R4.64], R59 ;  /* 0x0000003b04003986 */ /* 0x0003e2000c10150a */
[-C--:B------:R-:W-:Y:S01]  /*ae70*/  LEA.HI.X.SX32 R3, R9, R122.reuse, 0x1, P6 ;  /* 0x0000007a09037211 */ /* 0x080fe200030f0eff */
[----:B------:R-:W-:Y:S01]  /*ae80*/  ULDC UR4, c[0x0][0x22c] ;  /* 0x00008b0000047ab9 */ /* 0x000fe20000000800 */
[CC--:B------:R-:W-:Y:S01]  /*ae90*/  LEA R8, P6, R11.reuse, R123.reuse, 0x1 ;  /* 0x0000007b0b087211 */ /* 0x0c0fe200078c08ff */
[----:B------:R2:W-:Y:S03]  /*aea0*/  @P5 STG.E.U16 desc[UR10][R6.64], R64 ;  /* 0x0000004006005986 */ /* 0x0005e6000c10150a */
[----:B------:R-:W-:Y:S02]  /*aeb0*/  LEA.HI.X.SX32 R9, R11, R122, 0x1, P6 ;  /* 0x0000007a0b097211 */ /* 0x000fe400030f0eff */
[----:B------:R-:W-:Y:S01]  /*aec0*/  ISETP.LT.AND P2, PT, R30, UR4, !P0 ;  /* 0x000000041e007c0c */ /* 0x000fe2000c741270 */
[----:B------:R-:W-:Y:S01]  /*aed0*/  ULDC UR4, c[0x0][0x22c] ;  /* 0x00008b0000047ab9 */ /* 0x000fe20000000800 */
[----:B-1----:R-:W-:Y:S01]  /*aee0*/  LEA R4, P6, R13, R123, 0x1 ;  /* 0x0000007b0d047211 */ /* 0x002fe200078c08ff */
[----:B--2---:R-:W-:-:S03]  /*aef0*/  IMAD R7, R202, 0x2, R13 ;  /* 0x00000002ca077824 */ /* 0x004fc600078e020d */
[-C--:B------:R-:W-:Y:S02]  /*af00*/  LEA.HI.X.SX32 R5, R13, R122.reuse, 0x1, P6 ;  /* 0x0000007a0d057211 */ /* 0x080fe400030f0eff */
[----:B------:R-:W-:Y:S01]  /*af10*/  ISETP.LT.AND P3, PT, R31, UR4, !P0 ;  /* 0x000000041f007c0c */ /* 0x000fe2000c761270 */
[----:B------:R-:W-:Y:S01]  /*af20*/  IMAD R11, R202, 0x2, R7 ;  /* 0x00000002ca0b7824 */ /* 0x000fe200078e0207 */
[C---:B------:R-:W-:Y:S01]  /*af30*/  LEA R6, P6, R7.reuse, R123, 0x1 ;  /* 0x0000007b07067211 */ /* 0x040fe200078c08ff */
[----:B------:R-:W-:Y:S01]  /*af40*/  ULDC UR4, c[0x0][0x22c] ;  /* 0x00008b0000047ab9 */ /* 0x000fe20000000800 */
[----:B------:R1:W-:Y:S02]  /*af50*/  @P4 STG.E.U16 desc[UR10][R2.64], R65 ;  /* 0x0000004102004986 */ /* 0x0003e4000c10150a */
[----:B------:R-:W-:Y:S02]  /*af60*/  LEA.HI.X.SX32 R7, R7, R122, 0x1, P6 ;  /* 0x0000007a07077211 */ /* 0x000fe400030f0eff */
[----:B------:R-:W-:Y:S01]  /*af70*/  ISETP.LT.AND P5, PT, R32, UR4, !P0 ;  /* 0x0000000420007c0c */ /* 0x000fe2000c7a1270 */
[----:B------:R-:W-:-:S02]  /*af80*/  ULDC UR4, c[0x0][0x22c] ;  /* 0x00008b0000047ab9 */ /* 0x000fc40000000800 */
[----:B------:R-:W-:Y:S01]  /*af90*/  ISETP.LT.AND P4, PT, R33, UR4, !P0 ;  /* 0x0000000421007c0c */ /* 0x000fe2000c781270 */
[----:B------:R-:W-:Y:S01]  /*afa0*/  ULDC UR4, c[0x0][0x22c] ;  /* 0x00008b0000047ab9 */ /* 0x000fe20000000800 */
[C---:B-1----:R-:W-:Y:S01]  /*afb0*/  LEA R2, P6, R11.reuse, R123, 0x1 ;  /* 0x0000007b0b027211 */ /* 0x042fe200078c08ff */
[----:B------:R1:W-:Y:S03]  /*afc0*/  @P2 STG.E.U16 desc[UR10][R8.64], R66 ;  /* 0x0000004208002986 */ /* 0x0003e6000c10150a */
[----:B------:R-:W-:Y:S01]  /*afd0*/  LEA.HI.X.SX32 R3, R11, R122, 0x1, P6 ;  /* 0x0000007a0b037211 */ /* 0x000fe200030f0eff */
[----:B------:R-:W-:Y:S01]  /*afe0*/  IMAD R11, R202, 0x2, R11 ;  /* 0x00000002ca0b7824 */ /* 0x000fe200078e020b */
[----:B------:R-:W-:Y:S01]  /*aff0*/  ISETP.LT.AND P2, PT, R34, UR4, !P0 ;  /* 0x0000000422007c0c */ /* 0x000fe2000c741270 */
[----:B------:R-:W-:Y:S01]  /*b000*/  ULDC UR4, c[0x0][0x22c] ;  /* 0x00008b0000047ab9 */ /* 0x000fe20000000800 */
[----:B------:R2:W-:Y:S01]  /*b010*/  @P3 STG.E.U16 desc[UR10][R4.64], R67 ;  /* 0x0000004304003986 */ /* 0x0005e2000c10150a */
[----:B------:R-:W-:-:S02]  /*b020*/  PRMT R64, R64, 0x7632, R64 ;  /* 0x0000763240407816 */ /* 0x000fc40000000040 */
[----:B------:R-:W-:Y:S01]  /*b030*/  ISETP.LT.AND P3, PT, R35, UR4, !P0 ;  /* 0x0000000423007c0c */ /* 0x000fe2000c761270 */
[----:B------:R-:W-:Y:S01]  /*b040*/  ULDC UR4, c[0x0][0x22c] ;  /* 0x00008b0000047ab9 */ /* 0x000fe20000000800 */
[----:B-1----:R-:W-:Y:S01]  /*b050*/  IMAD R9, R202, 0x2, R11 ;  /* 0x00000002ca097824 */ /* 0x002fe200078e020b */
[----:B------:R-:W-:Y:S01]  /*b060*/  PRMT R65, R65, 0x7632, R65 ;  /* 0x0000763241417816 */ /* 0x000fe20000000041 */
[----:B------:R1:W-:Y:S01]  /*b070*/  @P5 STG.E.U16 desc[UR10][R6.64], R64 ;  /* 0x0000004006005986 */ /* 0x0003e2000c10150a */
[----:B--2---:R-:W-:-:S04]  /*b080*/  LEA R4, P6, R11, R123, 0x1 ;  /* 0x0000007b0b047211 */ /* 0x004fc800078c08ff */
[-C--:B------:R-:W-:Y:S01]  /*b090*/  LEA.HI.X.SX32 R5, R11, R122.reuse, 0x1, P6 ;  /* 0x0000007a0b057211 */ /* 0x080fe200030f0eff */
[----:B------:R-:W-:Y:S01]  /*b0a0*/  IMAD R11, R202, 0x2, R9 ;  /* 0x00000002ca0b7824 */ /* 0x000fe200078e0209 */
[C---:B-1----:R-:W-:Y:S01]  /*b0b0*/  LEA R6, P6, R9.reuse, R123, 0x1 ;  /* 0x0000007b09067211 */ /* 0x042fe200078c08ff */
[----:B------:R1:W-:Y:S01]  /*b0c0*/  @P4 STG.E.U16 desc[UR10][R2.64], R65 ;  /* 0x0000004102004986 */ /* 0x0003e2000c10150a */
[----:B------:R-:W-:Y:S02]  /*b0d0*/  PRMT R66, R66, 0x7632, R66 ;  /* 0x0000763242427816 */ /* 0x000fe40000000042 */
[----:B------:R-:W-:Y:S01]  /*b0e0*/  LEA.HI.X.SX32 R7, R9, R122, 0x1, P6 ;  /* 0x0000007a09077211 */ /* 0x000fe200030f0eff */
[----:B------:R-:W-:Y:S01]  /*b0f0*/  IMAD R9, R202, 0x2, R11 ;  /* 0x00000002ca097824 */ /* 0x000fe200078e020b */
[----:B------:R-:W-:Y:S01]  /*b100*/  ISETP.LT.AND P5, PT, R36, UR4, !P0 ;  /* 0x0000000424007c0c */ /* 0x000fe2000c7a1270 */
[----:B------:R-:W-:Y:S01]  /*b110*/  @P2 STG.E.U16 desc[UR10][R4.64], R66 ;  /* 0x0000004204002986 */ /* 0x000fe2000c10150a */
[----:B------:R-:W-:Y:S01]  /*b120*/  ULDC UR4, c[0x0][0x22c] ;  /* 0x00008b0000047ab9 */ /* 0x000fe20000000800 */
[----:B-1----:R-:W-:-:S02]  /*b130*/  PRMT R3, R67, 0x7632, R3 ;  /* 0x0000763243037816 */ /* 0x002fc40000000003 */
[----:B------:R-:W-:-:S03]  /*b140*/  LEA R2, P6, R11, R123, 0x1 ;  /* 0x0000007b0b027211 */ /* 0x000fc600078c08ff */
[----:B------:R1:W-:Y:S01]  /*b150*/  @P3 STG.E.U16 desc[UR10][R6.64], R3 ;  /* 0x0000000306003986 */ /* 0x0003e2000c10150a */
[----:B------:R-:W-:Y:S01]  /*b160*/  ISETP.LT.AND P4, PT, R37, UR4, !P0 ;  /* 0x0000000425007c0c */ /* 0x000fe2000c781270 */
[----:B------:R-:W-:Y:S01]  /*b170*/  ULDC UR4, c[0x0][0x22c] ;  /* 0x00008b0000047ab9 */ /* 0x000fe20000000800 */
[----:B-1----:R-:W-:Y:S01]  /*b180*/  LEA.HI.X.SX32 R3, R11, R122, 0x1, P6 ;  /* 0x0000007a0b037211 */ /* 0x002fe200030f0eff */
[----:B------:R-:W-:Y:S01]  /*b190*/  IMAD R11, R202, 0x2, R9 ;  /* 0x00000002ca0b7824 */ /* 0x000fe200078e0209 */
[----:B------:R-:W-:-:S03]  /*b1a0*/  LEA R8, P6, R9, R123, 0x1 ;  /* 0x0000007b09087211 */ /* 0x000fc600078c08ff */
[----:B------:R-:W-:Y:S01]  /*b1b0*/  IMAD R7, R202, 0x2, R11 ;  /* 0x00000002ca077824 */ /* 0x000fe200078e020b */
[-C--:B------:R-:W-:Y:S02]  /*b1c0*/  LEA.HI.X.SX32 R9, R9, R122.reuse, 0x1, P6 ;  /* 0x0000007a09097211 */ /* 0x080fe400030f0eff */
[CC--:B------:R-:W-:Y:S02]  /*b1d0*/  LEA R4, P6, R11.reuse, R123.reuse, 0x1 ;  /* 0x0000007b0b047211 */ /* 0x0c0fe400078c08ff */
[----:B------:R-:W-:Y:S01]  /*b1e0*/  ISETP.LT.AND P2, PT, R38, UR4, !P0 ;  /* 0x0000000426007c0c */ /* 0x000fe2000c741270 */
[----:B------:R1:W-:Y:S01]  /*b1f0*/  @P5 STG.E.U16 desc[UR10][R2.64], R72 ;  /* 0x0000004802005986 */ /* 0x0003e2000c10150a */
[----:B------:R-:W-:Y:S01]  /*b200*/  LEA.HI.X.SX32 R5, R11, R122, 0x1, P6 ;  /* 0x0000007a0b057211 */ /* 0x000fe200030f0eff */
[----:B------:R-:W-:Y:S01]  /*b210*/  IMAD R11, R202, 0x2, R7 ;  /* 0x00000002ca0b7824 */ /* 0x000fe200078e0207 */
[----:B------:R-:W-:Y:S01]  /*b220*/  LEA R6, P6, R7, R123, 0x1 ;  /* 0x0000007b07067211 */ /* 0x000fe200078c08ff */
[----:B------:R2:W-:Y:S01]  /*b230*/  @P4 STG.E.U16 desc[UR10][R8.64], R73 ;  /* 0x0000004908004986 */ /* 0x0005e2000c10150a */
[----:B------:R-:W-:-:S02]  /*b240*/  ULDC UR4, c[0x0][0x22c] ;  /* 0x00008b0000047ab9 */ /* 0x000fc40000000800 */
        /* <DEDUP_REMOVED lines=13> */
[----:B------:R-:W-:Y:S01]  /*b320*/  ULDC UR4, c[0x0][0x22c] ;  /* 0x00008b0000047ab9 */ /* 0x000fe20000000800 */
[----:B------:R-:W-:-:S02]  /*b330*/  PRMT R72, R72, 0x7632, R72 ;  /* 0x0000763248487816 */ /* 0x000fc40000000048 */
[CC--:B-1----:R-:W-:Y:S02]  /*b340*/  LEA R4, P6, R11.reuse, R123.reuse, 0x1 ;  /* 0x0000007b0b047211 */ /* 0x0c2fe400078c08ff */
[----:B------:R-:W-:Y:S01]  /*b350*/  ISETP.LT.AND P2, PT, R42, UR4, !P0 ;  /* 0x000000042a007c0c */ /* 0x000fe2000c741270 */
[----:B------:R1:W-:Y:S01]  /*b360*/  @P3 STG.E.U16 desc[UR10][R6.64], R75 ;  /* 0x0000004b06003986 */ /* 0x0003e2000c10150a */
[-C--:B------:R-:W-:Y:S01]  /*b370*/  LEA.HI.X.SX32 R5, R11, R122.reuse, 0x1, P6 ;  /* 0x0000007a0b057211 */ /* 0x080fe200030f0eff */
[----:B------:R-:W-:Y:S01]  /*b380*/  IMAD R11, R202, 0x2, R11 ;  /* 0x00000002ca0b7824 */ /* 0x000fe200078e020b */
[----:B------:R-:W-:Y:S01]  /*b390*/  PRMT R73, R73, 0x7632, R73 ;  /* 0x0000763249497816 */ /* 0x000fe20000000049 */
[----:B------:R2:W-:Y:S01]  /*b3a0*/  @P5 STG.E.U16 desc[UR10][R2.64], R72 ;  /* 0x0000004802005986 */ /* 0x0005e2000c10150a */
[----:B------:R-:W-:Y:S01]  /*b3b0*/  ULDC UR4, c[0x0][0x22c] ;  /* 0x00008b0000047ab9 */ /* 0x000fe20000000800 */
[----:B------:R-:W-:Y:S02]  /*b3c0*/  PRMT R74, R74, 0x7632, R74 ;  /* 0x000076324a4a7816 */ /* 0x000fe4000000004a */
[----:B------:R-:W-:Y:S01]  /*b3d0*/  ISETP.LT.AND P3, PT, R43, UR4, !P0 ;  /* 0x000000042b007c0c */ /* 0x000fe2000c761270 */
[----:B------:R-:W-:Y:S01]  /*b3e0*/  ULDC UR4, c[0x0][0x22c] ;  /* 0x00008b0000047ab9 */ /* 0x000fe20000000800 */
[----:B-1----:R-:W-:Y:S01]  /*b3f0*/  IMAD R7, R202, 0x2, R11 ;  /* 0x00000002ca077824 */ /* 0x002fe200078e020b */
[C---:B--2---:R-:W-:Y:S01]  /*b400*/  LEA R2, P6, R11.reuse, R123, 0x1 ;  /* 0x0000007b0b027211 */ /* 0x044fe200078c08ff */
[----:B------:R1:W-:Y:S01]  /*b410*/  @P4 STG.E.U16 desc[UR10][R8.64], R73 ;  /* 0x0000004908004986 */ /* 0x0003e2000c10150a */
[----:B------:R-:W-:Y:S01]  /*b420*/  ISETP.LT.AND P5, PT, R44, UR4, !P0 ;  /* 0x000000042c007c0c */ /* 0x000fe2000c7a1270 */
[----:B------:R-:W-:Y:S01]  /*b430*/  ULDC UR4, c[0x0][0x22c] ;  /* 0x00008b0000047ab9 */ /* 0x000fe20000000800 */
[----:B------:R-:W-:-:S02]  /*b440*/  LEA.HI.X.SX32 R3, R11, R122, 0x1, P6 ;  /* 0x0000007a0b037211 */ /* 0x000fc400030f0eff */
[CC--:B------:R-:W-:Y:S01]  /*b450*/  LEA R6, P6, R7.reuse, R123.reuse, 0x1 ;  /* 0x0000007b07067211 */ /* 0x0c0fe200078c08ff */
[----:B------:R2:W-:Y:S01]  /*b460*/  @P2 STG.E.U16 desc[UR10][R4.64], R74 ;  /* 0x0000004a04002986 */ /* 0x0005e2000c10150a */
[C---:B-1----:R-:W-:Y:S02]  /*b470*/  IMAD R9, R202.reuse, 0x2, R7 ;  /* 0x00000002ca097824 */ /* 0x042fe400078e0207 */
[-C--:B------:R-:W-:Y:S02]  /*b480*/  LEA.HI.X.SX32 R7, R7, R122.reuse, 0x1, P6 ;  /* 0x0000007a07077211 */ /* 0x080fe400030f0eff */
[C---:B------:R-:W-:Y:S01]  /*b490*/  IMAD R11, R202.reuse, 0x2, R9 ;  /* 0x00000002ca0b7824 */ /* 0x040fe200078e0209 */
[----:B--2---:R-:W-:Y:S02]  /*b4a0*/  LEA R4, P6, R9, R123, 0x1 ;  /* 0x0000007b09047211 */ /* 0x004fe400078c08ff */
[----:B------:R-:W-:Y:S01]  /*b4b0*/  PRMT R75, R75, 0x7632, R75 ;  /* 0x000076324b4b7816 */ /* 0x000fe2000000004b */
[----:B------:R-:W-:Y:S01]  /*b4c0*/  IMAD R13, R202, 0x2, R11 ;  /* 0x00000002ca0d7824 */ /* 0x000fe200078e020b */
[----:B------:R-:W-:-:S02]  /*b4d0*/  LEA.HI.X.SX32 R5, R9, R122, 0x1, P6 ;  /* 0x0000007a09057211 */ /* 0x000fc400030f0eff */
[-C--:B------:R-:W-:Y:S02]  /*b4e0*/  LEA R8, P6, R11, R123.reuse, 0x1 ;  /* 0x0000007b0b087211 */ /* 0x080fe400078c08ff */
[----:B------:R-:W-:Y:S01]  /*b4f0*/  ISETP.LT.AND P4, PT, R45, UR4, !P0 ;  /* 0x000000042d007c0c */ /* 0x000fe2000c781270 */
[----:B------:R1:W-:Y:S01]  /*b500*/  @P3 STG.E.U16 desc[UR10][R2.64], R75 ;  /* 0x0000004b02003986 */ /* 0x0003e2000c10150a */
[----:B------:R-:W-:Y:S01]  /*b510*/  ULDC UR4, c[0x0][0x22c] ;  /* 0x00008b0000047ab9 */ /* 0x000fe20000000800 */
[----:B------:R-:W-:Y:S02]  /*b520*/  LEA.HI.X.SX32 R9, R11, R122, 0x1, P6 ;  /* 0x0000007a0b097211 */ /* 0x000fe400030f0eff */
[----:B------:R2:W-:Y:S01]  /*b530*/  @P5 STG.E.U16 desc[UR10][R6.64], R80 ;  /* 0x0000005006005986 */ /* 0x0005e2000c10150a */
[----:B------:R-:W-:Y:S01]  /*b540*/  ISETP.LT.AND P2, PT, R46, UR4, !P0 ;  /* 0x000000042e007c0c */ /* 0x000fe2000c741270 */
[----:B------:R-:W-:Y:S02]  /*b550*/  ULDC UR4, c[0x0][0x22c] ;  /* 0x00008b0000047ab9 */ /* 0x000fe40000000800 */
[----:B------:R-:W-:Y:S01]  /*b560*/  ISETP.LT.AND P3, PT, R47, UR4, !P0 ;  /* 0x000000042f007c0c */ /* 0x000fe2000c761270 */
[----:B------:R-:W-:Y:S01]  /*b570*/  ULDC UR4, c[0x0][0x22c] ;  /* 0x00008b0000047ab9 */ /* 0x000fe20000000800 */
[----:B-1----:R-:W-:Y:S01]  /*b580*/  LEA R2, P6, R13, R123, 0x1 ;  /* 0x0000007b0d027211 */ /* 0x002fe200078c08ff */
[----:B--2---:R-:W-:-:S03]  /*b590*/  IMAD R7, R202, 0x2, R13 ;  /* 0x00000002ca077824 */ /* 0x004fc600078e020d */
[-C--:B------:R-:W-:Y:S01]  /*b5a0*/  LEA.HI.X.SX32 R3, R13, R122.reuse, 0x1, P6 ;  /* 0x0000007a0d037211 */ /* 0x080fe200030f0eff */
[----:B------:R-:W-:Y:S01]  /*b5b0*/  IMAD R11, R202, 0x2, R7 ;  /* 0x00000002ca0b7824 */ /* 0x000fe200078e0207 */
[CC--:B------:R-:W-:Y:S01]  /*b5c0*/  LEA R6, P6, R7.reuse, R123.reuse, 0x1 ;  /* 0x0000007b07067211 */ /* 0x0c0fe200078c08ff */
[----:B------:R1:W-:Y:S01]  /*b5d0*/  @P4 STG.E.U16 desc[UR10][R4.64], R81 ;  /* 0x0000005104004986 */ /* 0x0003e2000c10150a */
[----:B------:R-:W-:Y:S01]  /*b5e0*/  ISETP.LT.AND P5, PT, R76, UR4, !P0 ;  /* 0x000000044c007c0c */ /* 0x000fe2000c7a1270 */
[----:B------:R-:W-:Y:S01]  /*b5f0*/  ULDC UR4, c[0x0][0x22c] ;  /* 0x00008b0000047ab9 */ /* 0x000fe20000000800 */
[-C--:B------:R-:W-:Y:S01]  /*b600*/  LEA.HI.X.SX32 R7, R7, R122.reuse, 0x1, P6 ;  /* 0x0000007a07077211 */ /* 0x080fe200030f0eff */
[----:B------:R2:W-:Y:S01]  /*b610*/  @P2 STG.E.U16 desc[UR10][R8.64], R82 ;  /* 0x0000005208002986 */ /* 0x0005e2000c10150a */
[----:B------:R-:W-:Y:S01]  /*b620*/  ISETP.LT.AND P4, PT, R77, UR4, !P0 ;  /* 0x000000044d007c0c */ /* 0x000fe2000c781270 */
[----:B------:R-:W-:Y:S01]  /*b630*/  ULDC UR4, c[0x0][0x22c] ;  /* 0x00008b0000047ab9 */ /* 0x000fe20000000800 */
[C---:B-1----:R-:W-:Y:S01]  /*b640*/  LEA R4, P6, R11.reuse, R123, 0x1 ;  /* 0x0000007b0b047211 */ /* 0x042fe200078c08ff */
[----:B------:R1:W-:Y:S03]  /*b650*/  @P3 STG.E.U16 desc[UR10][R2.64], R83 ;  /* 0x0000005302003986 */ /* 0x0003e6000c10150a */
[----:B------:R-:W-:Y:S01]  /*b660*/  LEA.HI.X.SX32 R5, R11, R122, 0x1, P6 ;  /* 0x0000007a0b057211 */ /* 0x000fe200030f0eff */
[----:B------:R-:W-:Y:S01]  /*b670*/  IMAD R11, R202, 0x2, R11 ;  /* 0x00000002ca0b7824 */ /* 0x000fe200078e020b */
[----:B------:R-:W-:Y:S01]  /*b680*/  ISETP.LT.AND P2, PT, R78, UR4, !P0 ;  /* 0x000000044e007c0c */ /* 0x000fe2000c741270 */
[----:B------:R-:W-:-:S02]  /*b690*/  ULDC UR4, c[0x0][0x22c] ;  /* 0x00008b0000047ab9 */ /* 0x000fc40000000800 */
[----:B--2---:R-:W-:Y:S01]  /*b6a0*/  IMAD R9, R202, 0x2, R11 ;  /* 0x00000002ca097824 */ /* 0x004fe200078e020b */
[----:B-1----:R-:W-:Y:S02]  /*b6b0*/  PRMT R3, R80, 0x7632, R3 ;  /* 0x0000763250037816 */ /* 0x002fe40000000003 */
[-C--:B------:R-:W-:Y:S02]  /*b6c0*/  LEA R2, P6, R11, R123.reuse, 0x1 ;  /* 0x0000007b0b027211 */ /* 0x080fe400078c08ff */
[----:B------:R-:W-:Y:S01]  /*b6d0*/  PRMT R81, R81, 0x7632, R81 ;  /* 0x0000763251517816 */ /* 0x000fe20000000051 */
[----:B------:R1:W-:Y:S01]  /*b6e0*/  @P5 STG.E.U16 desc[UR10][R6.64], R3 ;  /* 0x0000000306005986 */ /* 0x0003e2000c10150a */
[----:B------:R-:W-:Y:S01]  /*b6f0*/  ISETP.LT.AND P3, PT, R79, UR4, !P0 ;  /* 0x000000044f007c0c */ /* 0x000fe2000c761270 */
[----:B------:R-:W-:Y:S02]  /*b700*/  ULDC UR4, c[0x0][0x22c] ;  /* 0x00008b0000047ab9 */ /* 0x000fe40000000800 */
[----:B------:R2:W-:Y:S01]  /*b710*/  @P4 STG.E.U16 desc[UR10][R4.64], R81 ;  /* 0x0000005104004986 */ /* 0x0005e2000c10150a */
[----:B-1----:R-:W-:Y:S01]  /*b720*/  LEA.HI.X.SX32 R3, R11, R122, 0x1, P6 ;  /* 0x0000007a0b037211 */ /* 0x002fe200030f0eff */
[----:B------:R-:W-:Y:S01]  /*b730*/  IMAD R11, R202, 0x2, R9 ;  /* 0x00000002ca0b7824 */ /* 0x000fe200078e0209 */
[----:B------:R-:W-:-:S04]  /*b740*/  LEA R6, P6, R9, R123, 0x1 ;  /* 0x0000007b09067211 */ /* 0x000fc800078c08ff */
[-C--:B------:R-:W-:Y:S01]  /*b750*/  LEA.HI.X.SX32 R7, R9, R122.reuse, 0x1, P6 ;  /* 0x0000007a09077211 */ /* 0x080fe200030f0eff */
[----:B------:R-:W-:Y:S01]  /*b760*/  IMAD R9, R202, 0x2, R11 ;  /* 0x00000002ca097824 */ /* 0x000fe200078e020b */
[-C--:B--2---:R-:W-:Y:S02]  /*b770*/  LEA R4, P6, R11, R123.reuse, 0x1 ;  /* 0x0000007b0b047211 */ /* 0x084fe400078c08ff */
[----:B------:R-:W-:Y:S01]  /*b780*/  ISETP.LT.AND P5, PT, R116, UR4, !P0 ;  /* 0x0000000474007c0c */ /* 0x000fe2000c7a1270 */
[----:B------:R-:W-:Y:S01]  /*b790*/  ULDC UR4, c[0x0][0x22c] ;  /* 0x00008b0000047ab9 */ /* 0x000fe20000000800 */
[----:B------:R-:W-:Y:S02]  /*b7a0*/  PRMT R82, R82, 0x7632, R82 ;  /* 0x0000763252527816 */ /* 0x000fe40000000052 */
[----:B------:R-:W-:Y:S02]  /*b7b0*/  PRMT R83, R83, 0x7632, R83 ;  /* 0x0000763253537816 */ /* 0x000fe40000000053 */
[----:B------:R-:W-:Y:S01]  /*b7c0*/  LEA.HI.X.SX32 R5, R11, R122, 0x1, P6 ;  /* 0x0000007a0b057211 */ /* 0x000fe200030f0eff */
[----:B------:R-:W-:Y:S01]  /*b7d0*/  IMAD R11, R202, 0x2, R9 ;  /* 0x00000002ca0b7824 */ /* 0x000fe200078e0209 */
[----:B------:R-:W-:-:S02]  /*b7e0*/  LEA R8, P6, R9, R123, 0x1 ;  /* 0x0000007b09087211 */ /* 0x000fc400078c08ff */
[----:B------:R-:W-:Y:S01]  /*b7f0*/  ISETP.LT.AND P4, PT, R117, UR4, !P0 ;  /* 0x0000000475007c0c */ /* 0x000fe2000c781270 */
[----:B------:R1:W-:Y:S01]  /*b800*/  @P2 STG.E.U16 desc[UR10][R2.64], R82 ;  /* 0x0000005202002986 */ /* 0x0003e2000c10150a */
[----:B------:R-:W-:Y:S01]  /*b810*/  LEA.HI.X.SX32 R9, R9, R122, 0x1, P6 ;  /* 0x0000007a09097211 */ /* 0x000fe200030f0eff */
[----:B------:R-:W-:Y:S02]  /*b820*/  ULDC UR4, c[0x0][0x22c] ;  /* 0x00008b0000047ab9 */ /* 0x000fe40000000800 */
[----:B------:R2:W-:Y:S01]  /*b830*/  @P3 STG.E.U16 desc[UR10][R6.64], R83 ;  /* 0x0000005306003986 */ /* 0x0005e2000c10150a */
[----:B------:R-:W-:Y:S01]  /*b840*/  ISETP.LT.AND P2, PT, R118, UR4, !P0 ;  /* 0x0000000476007c0c */ /* 0x000fe2000c741270 */
[----:B------:R-:W-:Y:S01]  /*b850*/  ULDC UR4, c[0x0][0x22c] ;  /* 0x00008b0000047ab9 */ /* 0x000fe20000000800 */
[----:B-1----:R-:W-:Y:S01]  /*b860*/  LEA R2, P6, R11, R123, 0x1 ;  /* 0x0000007b0b027211 */ /* 0x002fe200078c08ff */
[----:B--2---:R-:W-:-:S03]  /*b870*/  IMAD R7, R202, 0x2, R11 ;  /* 0x00000002ca077824 */ /* 0x004fc600078e020b */
[-C--:B------:R-:W-:Y:S01]  /*b880*/  LEA.HI.X.SX32 R3, R11, R122.reuse, 0x1, P6 ;  /* 0x0000007a0b037211 */ /* 0x080fe200030f0eff */
[C---:B------:R-:W-:Y:S01]  /*b890*/  IMAD R11, R202.reuse, 0x2, R7 ;  /* 0x00000002ca0b7824 */ /* 0x040fe200078e0207 */
[CC--:B------:R-:W-:Y:S01]  /*b8a0*/  LEA R6, P6, R7.reuse, R123.reuse, 0x1 ;  /* 0x0000007b07067211 */ /* 0x0c0fe200078c08ff */
[----:B------:R1:W-:Y:S03]  /*b8b0*/  @P5 STG.E.U16 desc[UR10][R4.64], R84 ;  /* 0x0000005404005986 */ /* 0x0003e6000c10150a */
[----:B------:R-:W-:Y:S01]  /*b8c0*/  LEA.HI.X.SX32 R7, R7, R122, 0x1, P6 ;  /* 0x0000007a07077211 */ /* 0x000fe200030f0eff */
[----:B------:R2:W-:Y:S01]  /*b8d0*/  @P4 STG.E.U16 desc[UR10][R8.64], R85 ;  /* 0x0000005508004986 */ /* 0x0005e2000c10150a */
        /* <DEDUP_REMOVED lines=17> */
[----:B------:R-:W-:Y:S01]  /*b9f0*/  LEA.HI.X.SX32 R3, R11, R122, 0x1, P6 ;  /* 0x0000007a0b037211 */ /* 0x000fe200030f0eff */
[----:B------:R-:W-:Y:S01]  /*ba00*/  IMAD R11, R202, 0x2, R11 ;  /* 0x00000002ca0b7824 */ /* 0x000fe200078e020b */
[----:B------:R-:W-:Y:S01]  /*ba10*/  PRMT R85, R85, 0x7632, R85 ;  /* 0x0000763255557816 */ /* 0x000fe20000000055 */
[----:B------:R2:W-:Y:S01]  /*ba20*/  @P5 STG.E.U16 desc[UR10][R4.64], R84 ;  /* 0x0000005404005986 */ /* 0x0005e2000c10150a */
[----:B------:R-:W-:Y:S02]  /*ba30*/  ULDC UR4, c[0x0][0x22c] ;  /* 0x00008b0000047ab9 */ /* 0x000fe40000000800 */
[----:B------:R-:W-:Y:S01]  /*ba40*/  ISETP.LT.AND P3, PT, R127, UR4, !P0 ;  /* 0x000000047f007c0c */ /* 0x000fe2000c761270 */
[----:B------:R4:W-:Y:S01]  /*ba50*/  @P4 STG.E.U16 desc[UR10][R8.64], R85 ;  /* 0x0000005508004986 */ /* 0x0009e2000c10150a */
[----:B------:R-:W-:Y:S01]  /*ba60*/  PRMT R86, R86, 0x7632, R86 ;  /* 0x0000763256567816 */ /* 0x000fe20000000056 */
[----:B------:R-:W-:Y:S01]  /*ba70*/  ULDC UR4, c[0x0][0x22c] ;  /* 0x00008b0000047ab9 */ /* 0x000fe20000000800 */
[----:B-1----:R-:W-:Y:S01]  /*ba80*/  IMAD R7, R202, 0x2, R11 ;  /* 0x00000002ca077824 */ /* 0x002fe200078e020b */
[----:B--2---:R-:W-:-:S04]  /*ba90*/  LEA R4, P6, R11, R123, 0x1 ;  /* 0x0000007b0b047211 */ /* 0x004fc800078c08ff */
[-C--:B------:R-:W-:Y:S01]  /*baa0*/  LEA.HI.X.SX32 R5, R11, R122.reuse, 0x1, P6 ;  /* 0x0000007a0b057211 */ /* 0x080fe200030f0eff */
[----:B----4-:R-:W-:Y:S01]  /*bab0*/  IMAD R9, R202, 0x2, R7 ;  /* 0x00000002ca097824 */ /* 0x010fe200078e0207 */
[C---:B------:R-:W-:Y:S02]  /*bac0*/  LEA R6, P6, R7.reuse, R123, 0x1 ;  /* 0x0000007b07067211 */ /* 0x040fe400078c08ff */
[----:B------:R-:W-:Y:S01]  /*bad0*/  ISETP.LT.AND P5, PT, R132, UR4, !P0 ;  /* 0x0000000484007c0c */ /* 0x000fe2000c7a1270 */
[----:B------:R-:W-:Y:S01]  /*bae0*/  ULDC UR4, c[0x0][0x22c] ;  /* 0x00008b0000047ab9 */ /* 0x000fe20000000800 */
[----:B------:R1:W-:Y:S01]  /*baf0*/  @P2 STG.E.U16 desc[UR10][R2.64], R86 ;  /* 0x0000005602002986 */ /* 0x0003e2000c10150a */
[----:B------:R-:W-:Y:S01]  /*bb00*/  LEA.HI.X.SX32 R7, R7, R122, 0x1, P6 ;  /* 0x0000007a07077211 */ /* 0x000fe200030f0eff */
[----:B------:R-:W-:Y:S01]  /*bb10*/  IMAD R11, R202, 0x2, R9 ;  /* 0x00000002ca0b7824 */ /* 0x000fe200078e0209 */
[----:B------:R-:W-:Y:S01]  /*bb20*/  ISETP.LT.AND P4, PT, R133, UR4, !P0 ;  /* 0x0000000485007c0c */ /* 0x000fe2000c781270 */
[----:B------:R-:W-:Y:S01]  /*bb30*/  ULDC UR4, c[0x0][0x22c] ;  /* 0x00008b0000047ab9 */ /* 0x000fe20000000800 */
[----:B------:R-:W-:-:S02]  /*bb40*/  PRMT R87, R87, 0x7632, R87 ;  /* 0x0000763257577816 */ /* 0x000fc40000000057 */
[----:B------:R-:W-:Y:S01]  /*bb50*/  ISETP.LT.AND P2, PT, R134, UR4, !P0 ;  /* 0x0000000486007c0c */ /* 0x000fe2000c741270 */
[----:B------:R-:W-:Y:S01]  /*bb60*/  ULDC UR4, c[0x0][0x22c] ;  /* 0x00008b0000047ab9 */ /* 0x000fe20000000800 */
[CC--:B-1----:R-:W-:Y:S01]  /*bb70*/  LEA R2, P6, R9.reuse, R123.reuse, 0x1 ;  /* 0x0000007b09027211 */ /* 0x0c2fe200078c08ff */
[----:B------:R1:W-:Y:S01]  /*bb80*/  @P3 STG.E.U16 desc[UR10][R4.64], R87 ;  /* 0x0000005704003986 */ /* 0x0003e2000c10150a */
[----:B------:R-:W-:Y:S02]  /*bb90*/  IMAD R13, R202, 0x2, R11 ;  /* 0x00000002ca0d7824 */ /* 0x000fe400078e020b */
[-C--:B------:R-:W-:Y:S02]  /*bba0*/  LEA.HI.X.SX32 R3, R9, R122.reuse, 0x1, P6 ;  /* 0x0000007a09037211 */ /* 0x080fe400030f0eff */
[-C--:B------:R-:W-:Y:S02]  /*bbb0*/  LEA R8, P6, R11, R123.reuse, 0x1 ;  /* 0x0000007b0b087211 */ /* 0x080fe400078c08ff */
[----:B------:R-:W-:Y:S01]  /*bbc0*/  ISETP.LT.AND P3, PT, R135, UR4, !P0 ;  /* 0x0000000487007c0c */ /* 0x000fe2000c761270 */
[----:B------:R-:W-:Y:S01]  /*bbd0*/  ULDC UR4, c[0x0][0x22c] ;  /* 0x00008b0000047ab9 */ /* 0x000fe20000000800 */
[----:B------:R-:W-:Y:S01]  /*bbe0*/  LEA.HI.X.SX32 R9, R11, R122, 0x1, P6 ;  /* 0x0000007a0b097211 */ /* 0x000fe200030f0eff */
[----:B------:R2:W-:Y:S01]  /*bbf0*/  @P5 STG.E.U16 desc[UR10][R6.64], R88 ;  /* 0x0000005806005986 */ /* 0x0005e2000c10150a */
[----:B------:R-:W4:Y:S01]  /*bc00*/  LDC R11, c[0x0][0x248] ;  /* 0x00009200ff0b7b82 */ /* 0x000f220000000800 */
[----:B-1----:R-:W-:-:S02]  /*bc10*/  LEA R4, P6, R13, R123, 0x1 ;  /* 0x0000007b0d047211 */ /* 0x002fc400078c08ff */
[----:B------:R-:W-:Y:S01]  /*bc20*/  ISETP.LT.AND P5, PT, R140, UR4, !P0 ;  /* 0x000000048c007c0c */ /* 0x000fe2000c7a1270 */
[----:B------:R1:W-:Y:S01]  /*bc30*/  @P4 STG.E.U16 desc[UR10][R2.64], R89 ;  /* 0x0000005902004986 */ /* 0x0003e2000c10150a */
[----:B------:R-:W-:Y:S01]  /*bc40*/  LEA.HI.X.SX32 R5, R13, R122, 0x1, P6 ;  /* 0x0000007a0d057211 */ /* 0x000fe200030f0eff */
[C---:B------:R-:W-:Y:S01]  /*bc50*/  IMAD R13, R202.reuse, 0x2, R13 ;  /* 0x00000002ca0d7824 */ /* 0x040fe200078e020d */
[----:B------:R-:W-:Y:S01]  /*bc60*/  ULDC UR4, c[0x0][0x22c] ;  /* 0x00008b0000047ab9 */ /* 0x000fe20000000800 */
[----:B------:R0:W-:Y:S04]  /*bc70*/  @P2 STG.E.U16 desc[UR10][R8.64], R90 ;  /* 0x0000005a08002986 */ /* 0x0001e8000c10150a */
[----:B------:R3:W-:Y:S01]  /*bc80*/  @P3 STG.E.U16 desc[UR10][R4.64], R91 ;  /* 0x0000005b04003986 */ /* 0x0007e2000c10150a */
[----:B--2---:R-:W-:Y:S01]  /*bc90*/  IMAD R7, R202, 0x2, R13 ;  /* 0x00000002ca077824 */ /* 0x004fe200078e020d */
[----:B-1----:R-:W-:-:S02]  /*bca0*/  LEA R2, P3, R13, R123, 0x1 ;  /* 0x0000007b0d027211 */ /* 0x002fc400078608ff */
[----:B------:R-:W-:Y:S01]  /*bcb0*/  ISETP.LT.AND P4, PT, R141, UR4, !P0 ;  /* 0x000000048d007c0c */ /* 0x000fe2000c781270 */
[----:B------:R-:W-:Y:S01]  /*bcc0*/  ULDC UR4, c[0x0][0x22c] ;  /* 0x00008b0000047ab9 */ /* 0x000fe20000000800 */
[----:B------:R-:W-:Y:S01]  /*bcd0*/  PRMT R88, R88, 0x7632, R88 ;  /* 0x0000763258587816 */ /* 0x000fe20000000058 */
[----:B0-----:R-:W-:Y:S01]  /*bce0*/  IMAD R9, R202, 0x2, R7 ;  /* 0x00000002ca097824 */ /* 0x001fe200078e0207 */
[----:B------:R-:W-:Y:S02]  /*bcf0*/  LEA.HI.X.SX32 R3, R13, R122, 0x1, P3 ;  /* 0x0000007a0d037211 */ /* 0x000fe400018f0eff */
[----:B------:R-:W-:Y:S01]  /*bd00*/  ISETP.LT.AND P6, PT, R142, UR4, !P0 ;  /* 0x000000048e007c0c */ /* 0x000fe2000c7c1270 */
[----:B------:R-:W0:Y:S01]  /*bd10*/  LDC R13, c[0x0][0x248] ;  /* 0x00009200ff0d7b82 */ /* 0x000e220000000800 */
[-C--:B------:R-:W-:Y:S01]  /*bd20*/  LEA R6, P3, R7, R123.reuse, 0x1 ;  /* 0x0000007b07067211 */ /* 0x080fe200078608ff */
[----:B------:R1:W-:Y:S01]  /*bd30*/  @P5 STG.E.U16 desc[UR10][R2.64], R88 ;  /* 0x0000005802005986 */ /* 0x0003e2000c10150a */
[----:B---3--:R-:W-:Y:S01]  /*bd40*/  LEA R4, P5, R9, R123, 0x1 ;  /* 0x0000007b09047211 */ /* 0x008fe200078a08ff */
[----:B------:R-:W-:Y:S01]  /*bd50*/  ULDC UR4, c[0x0][0x22c] ;  /* 0x00008b0000047ab9 */ /* 0x000fe20000000800 */
[----:B------:R-:W-:-:S02]  /*bd60*/  PRMT R89, R89, 0x7632, R89 ;  /* 0x0000763259597816 */ /* 0x000fc40000000059 */
[-C--:B------:R-:W-:Y:S02]  /*bd70*/  LEA.HI.X.SX32 R7, R7, R122.reuse, 0x1, P3 ;  /* 0x0000007a07077211 */ /* 0x080fe400018f0eff */
[-C--:B------:R-:W-:Y:S01]  /*bd80*/  LEA.HI.X.SX32 R5, R9, R122.reuse, 0x1, P5 ;  /* 0x0000007a09057211 */ /* 0x080fe200028f0eff */
[----:B------:R-:W-:Y:S01]  /*bd90*/  IMAD R9, R202, 0x2, R9 ;  /* 0x00000002ca097824 */ /* 0x000fe200078e0209 */
[----:B------:R-:W-:Y:S01]  /*bda0*/  PRMT R90, R90, 0x7632, R90 ;  /* 0x000076325a5a7816 */ /* 0x000fe2000000005a */
[----:B------:R2:W-:Y:S02]  /*bdb0*/  @P4 STG.E.U16 desc[UR10][R6.64], R89 ;  /* 0x0000005906004986 */ /* 0x0005e4000c10150a */
[----:B------:R-:W-:Y:S02]  /*bdc0*/  IMAD R202, R202, 0x2, R9 ;  /* 0x00000002caca7824 */ /* 0x000fe400078e0209 */
[----:B------:R3:W-:Y:S01]  /*bdd0*/  @P6 STG.E.U16 desc[UR10][R4.64], R90 ;  /* 0x0000005a04006986 */ /* 0x0007e2000c10150a */
[-C--:B-1----:R-:W-:Y:S01]  /*bde0*/  LEA R2, P6, R9, R123.reuse, 0x1 ;  /* 0x0000007b09027211 */ /* 0x082fe200078c08ff */
[----:B----4-:R-:W-:Y:S01]  /*bdf0*/  IMAD R8, R11, 0x2, R202 ;  /* 0x000000020b087824 */ /* 0x010fe200078e02ca */
[----:B------:R-:W-:Y:S01]  /*be00*/  ISETP.LT.AND P2, PT, R143, UR4, !P0 ;  /* 0x000000048f007c0c */ /* 0x000fe2000c741270 */
[----:B------:R-:W1:Y:S01]  /*be10*/  LDC R11, c[0x0][0x248] ;  /* 0x00009200ff0b7b82 */ /* 0x000e620000000800 */
[----:B------:R-:W-:Y:S01]  /*be20*/  LEA.HI.X.SX32 R3, R9, R122, 0x1, P6 ;  /* 0x0000007a09037211 */ /* 0x000fe200030f0eff */
[----:B------:R-:W-:Y:S01]  /*be30*/  ULDC UR4, c[0x0][0x22c] ;  /* 0x00008b0000047ab9 */ /* 0x000fe20000000800 */
[----:B--2---:R-:W-:-:S02]  /*be40*/  LEA R6, P6, R202, R123, 0x1 ;  /* 0x0000007bca067211 */ /* 0x004fc400078c08ff */
[----:B------:R-:W-:Y:S01]  /*be50*/  ISETP.LT.AND P3, PT, R148, UR4, !P0 ;  /* 0x0000000494007c0c */ /* 0x000fe2000c761270 */
[----:B------:R-:W-:Y:S01]  /*be60*/  ULDC UR4, c[0x0][0x22c] ;  /* 0x00008b0000047ab9 */ /* 0x000fe20000000800 */
[-C--:B------:R-:W-:Y:S02]  /*be70*/  LEA.HI.X.SX32 R7, R202, R122.reuse, 0x1, P6 ;  /* 0x0000007aca077211 */ /* 0x080fe400030f0eff */
[C---:B---3--:R-:W-:Y:S02]  /*be80*/  LEA R4, P6, R8.reuse, R123, 0x1 ;  /* 0x0000007b08047211 */ /* 0x048fe400078c08ff */
[----:B------:R-:W-:Y:S02]  /*be90*/  PRMT R91, R91, 0x7632, R91 ;  /* 0x000076325b5b7816 */ /* 0x000fe4000000005b */
[----:B------:R-:W-:Y:S01]  /*bea0*/  LEA.HI.X.SX32 R5, R8, R122, 0x1, P6 ;  /* 0x0000007a08057211 */ /* 0x000fe200030f0eff */
[----:B0-----:R-:W-:Y:S01]  /*beb0*/  IMAD R8, R13, 0x2, R8 ;  /* 0x000000020d087824 */ /* 0x001fe200078e0208 */
[----:B------:R-:W-:Y:S01]  /*bec0*/  ISETP.LT.AND P4, PT, R149, UR4, !P0 ;  /* 0x0000000495007c0c */ /* 0x000fe2000c781270 */
[----:B------:R-:W0:Y:S01]  /*bed0*/  LDC R13, c[0x0][0x248] ;  /* 0x00009200ff0d7b82 */ /* 0x000e220000000800 */
[----:B------:R2:W-:Y:S01]  /*bee0*/  @P2 STG.E.U16 desc[UR10][R2.64], R91 ;  /* 0x0000005b02002986 */ /* 0x0005e2000c10150a */
[----:B------:R-:W-:Y:S01]  /*bef0*/  IMAD R9, R15, 0x2, R8 ;  /* 0x000000020f097824 */ /* 0x000fe200078e0208 */
[----:B------:R-:W-:-:S05]  /*bf00*/  ULDC UR4, c[0x0][0x22c] ;  /* 0x00008b0000047ab9 */ /* 0x000fca0000000800 */
[----:B------:R-:W3:Y:S01]  /*bf10*/  LDC R15, c[0x0][0x248] ;  /* 0x00009200ff0f7b82 */ /* 0x000ee20000000800 */
[----:B------:R4:W-:Y:S01]  /*bf20*/  @P3 STG.E.U16 desc[UR10][R6.64], R92 ;  /* 0x0000005c06003986 */ /* 0x0009e2000c10150a */
[-C--:B--2---:R-:W-:Y:S02]  /*bf30*/  LEA R2, P6, R8, R123.reuse, 0x1 ;  /* 0x0000007b08027211 */ /* 0x084fe400078c08ff */
[----:B------:R-:W-:Y:S01]  /*bf40*/  ISETP.LT.AND P5, PT, R150, UR4, !P0 ;  /* 0x0000000496007c0c */ /* 0x000fe2000c7a1270 */
[----:B------:R-:W-:Y:S01]  /*bf50*/  ULDC UR4, c[0x0][0x22c] ;  /* 0x00008b0000047ab9 */ /* 0x000fe20000000800 */
[-C--:B------:R-:W-:Y:S02]  /*bf60*/  LEA.HI.X.SX32 R3, R8, R122.reuse, 0x1, P6 ;  /* 0x0000007a08037211 */ /* 0x080fe400030f0eff */
[----:B------:R-:W-:Y:S01]  /*bf70*/  LEA R8, P6, R9, R123, 0x1 ;  /* 0x0000007b09087211 */ /* 0x000fe200078c08ff */
[----:B----4-:R-:W-:Y:S01]  /*bf80*/  IMAD R6, R10, 0x2, R9 ;  /* 0x000000020a067824 */ /* 0x010fe200078e0209 */
[----:B------:R-:W-:Y:S01]  /*bf90*/  ISETP.LT.AND P2, PT, R151, UR4, !P0 ;  /* 0x0000000497007c0c */ /* 0x000fe2000c741270 */
[----:B------:R-:W-:Y:S01]  /*bfa0*/  ULDC UR4, c[0x0][0x22c] ;  /* 0x00008b0000047ab9 */ /* 0x000fe20000000800 */
[----:B------:R2:W-:Y:S01]  /*bfb0*/  @P4 STG.E.U16 desc[UR10][R4.64], R93 ;  /* 0x0000005d04004986 */ /* 0x0005e2000c10150a */
[----:B------:R-:W-:Y:S01]  /*bfc0*/  LEA.HI.X.SX32 R9, R9, R122, 0x1, P6 ;  /* 0x0000007a09097211 */ /* 0x000fe200030f0eff */
[----:B-1----:R-:W-:Y:S01]  /*bfd0*/  IMAD R10, R11, 0x2, R6 ;  /* 0x000000020b0a7824 */ /* 0x002fe200078e0206 */
[----:B------:R-:W-:Y:S01]  /*bfe0*/  ISETP.LT.AND P3, PT, R152, UR4, !P0 ;  /* 0x0000000498007c0c */ /* 0x000fe2000c761270 */
[----:B------:R-:W1:Y:S01]  /*bff0*/  LDC R11, c[0x0][0x248] ;  /* 0x00009200ff0b7b82 */ /* 0x000e620000000800 */
[----:B------:R-:W-:-:S02]  /*c000*/  ULDC UR4, c[0x0][0x22c] ;  /* 0x00008b0000047ab9 */ /* 0x000fc40000000800 */
[----:B------:R-:W-:Y:S01]  /*c010*/  ISETP.LT.AND P4, PT, R153, UR4, !P0 ;  /* 0x0000000499007c0c */ /* 0x000fe2000c781270 */
[----:B------:R-:W-:Y:S01]  /*c020*/  ULDC UR4, c[0x0][0x22c] ;  /* 0x00008b0000047ab9 */ /* 0x000fe20000000800 */
[----:B--2---:R-:W-:-:S04]  /*c030*/  LEA R4, P6, R6, R123, 0x1 ;  /* 0x0000007b06047211 */ /* 0x004fc800078c08ff */
[-C--:B------:R-:W-:Y:S02]  /*c040*/  LEA.HI.X.SX32 R5, R6, R122.reuse, 0x1, P6 ;  /* 0x0000007a06057211 */ /* 0x080fe400030f0eff */
[----:B------:R-:W-:Y:S01]  /*c050*/  LEA R6, P6, R10, R123, 0x1 ;  /* 0x0000007b0a067211 */ /* 0x000fe200078c08ff */
[----:B------:R2:W-:Y:S01]  /*c060*/  @P5 STG.E.U16 desc[UR10][R2.64], R94 ;  /* 0x0000005e02005986 */ /* 0x0005e2000c10150a */
[----:B------:R-:W-:Y:S02]  /*c070*/  PRMT R92, R92, 0x7632, R92 ;  /* 0x000076325c5c7816 */ /* 0x000fe4000000005c */
[----:B------:R-:W-:Y:S01]  /*c080*/  LEA.HI.X.SX32 R7, R10, R122, 0x1, P6 ;  /* 0x0000007a0a077211 */ /* 0x000fe200030f0eff */
[----:B0-----:R-:W-:Y:S01]  /*c090*/  IMAD R10, R13, 0x2, R10 ;  /* 0x000000020d0a7824 */ /* 0x001fe200078e020a */
[----:B------:R-:W-:Y:S01]  /*c0a0*/  ISETP.LT.AND P5, PT, R154, UR4, !P0 ;  /* 0x000000049a007c0c */ /* 0x000fe2000c7a1270 */
[----:B------:R3:W-:Y:S01]  /*c0b0*/  @P2 STG.E.U16 desc[UR10][R8.64], R95 ;  /* 0x0000005f08002986 */ /* 0x0007e2000c10150a */
[----:B------:R-:W-:Y:S01]  /*c0c0*/  ULDC UR4, c[0x0][0x22c] ;  /* 0x00008b0000047ab9 */ /* 0x000fe20000000800 */
[----:B------:R-:W0:Y:S01]  /*c0d0*/  LDC R13, c[0x0][0x248] ;  /* 0x00009200ff0d7b82 */ /* 0x000e220000000800 */
[----:B------:R-:W-:-:S02]  /*c0e0*/  ISETP.LT.AND P2, PT, R155, UR4, !P0 ;  /* 0x000000049b007c0c */ /* 0x000fc4000c741270 */
[----:B--2---:R-:W-:Y:S01]  /*c0f0*/  PRMT R3, R93, 0x7632, R3 ;  /* 0x000076325d037816 */ /* 0x004fe20000000003 */
[----:B------:R2:W-:Y:S01]  /*c100*/  @P3 STG.E.U16 desc[UR10][R4.64], R92 ;  /* 0x0000005c04003986 */ /* 0x0005e2000c10150a */
[----:B------:R-:W-:Y:S01]  /*c110*/  PRMT R94, R94, 0x7632, R94 ;  /* 0x000076325e5e7816 */ /* 0x000fe2000000005e */
[----:B------:R-:W-:Y:S01]  /*c120*/  ULDC UR4, c[0x0][0x22c] ;  /* 0x00008b0000047ab9 */ /* 0x000fe20000000800 */
[----:B---3--:R-:W-:Y:S01]  /*c130*/  IMAD R8, R15, 0x2, R10 ;  /* 0x000000020f087824 */ /* 0x008fe200078e020a */
[----:B------:R3:W-:Y:S01]  /*c140*/  @P4 STG.E.U16 desc[UR10][R6.64], R3 ;  /* 0x0000000306004986 */ /* 0x0007e2000c10150a */
[-C--:B------:R-:W-:Y:S01]  /*c150*/  LEA R2, P4, R10, R123.reuse, 0x1 ;  /* 0x0000007b0a027211 */ /* 0x080fe200078808ff */
[----:B------:R-:W4:Y:S02]  /*c160*/  LDC R15, c[0x0][0x248] ;  /* 0x00009200ff0f7b82 */ /* 0x000f240000000800 */
[----:B--2---:R-:W-:Y:S02]  /*c170*/  LEA R4, P6, R8, R123, 0x1 ;  /* 0x0000007b08047211 */ /* 0x004fe400078c08ff */
[----:B------:R-:W-:-:S02]  /*c180*/  PRMT R95, R95, 0x7632, R95 ;  /* 0x000076325f5f7816 */ /* 0x000fc4000000005f */
[-C--:B------:R-:W-:Y:S02]  /*c190*/  LEA.HI.X.SX32 R5, R8, R122.reuse, 0x1, P6 ;  /* 0x0000007a08057211 */ /* 0x080fe400030f0eff */
[----:B---3--:R-:W-:Y:S01]  /*c1a0*/  LEA.HI.X.SX32 R3, R10, R122, 0x1, P4 ;  /* 0x0000007a0a037211 */ /* 0x008fe200020f0eff */
[----:B-1----:R-:W-:-:S04]  /*c1b0*/  IMAD R8, R11, 0x2, R8 ;  /* 0x000000020b087824 */ /* 0x002fc800078e0208 */
[----:B------:R1:W-:Y:S01]  /*c1c0*/  @P5 STG.E.U16 desc[UR10][R2.64], R94 ;  /* 0x0000005e02005986 */ /* 0x0003e2000c10150a */
[----:B------:R-:W-:Y:S01]  /*c1d0*/  IMAD R10, R17, 0x2, R8 ;  /* 0x00000002110a7824 */ /* 0x000fe200078e0208 */
[----:B------:R-:W-:Y:S01]  /*c1e0*/  ISETP.LT.AND P3, PT, R156, UR4, !P0 ;  /* 0x000000049c007c0c */ /* 0x000fe2000c761270 */
[----:B------:R-:W-:Y:S01]  /*c1f0*/  ULDC UR4, c[0x0][0x22c] ;  /* 0x00008b0000047ab9 */ /* 0x000fe20000000800 */
[----:B------:R2:W-:Y:S01]  /*c200*/  @P2 STG.E.U16 desc[UR10][R4.64], R95 ;  /* 0x0000005f04002986 */ /* 0x0005e2000c10150a */
[CC--:B------:R-:W-:Y:S01]  /*c210*/  LEA R6, P2, R8.reuse, R123.reuse, 0x1 ;  /* 0x0000007b08067211 */ /* 0x0c0fe200078408ff */
[----:B------:R-:W3:Y:S03]  /*c220*/  LDC R17, c[0x0][0x248] ;  /* 0x00009200ff117b82 */ /* 0x000ee60000000800 */
[----:B------:R-:W-:Y:S02]  /*c230*/  LEA.HI.X.SX32 R7, R8, R122, 0x1, P2 ;  /* 0x0000007a08077211 */ /* 0x000fe400010f0eff */
[----:B------:R-:W-:-:S02]  /*c240*/  LEA R8, P6, R10, R123, 0x1 ;  /* 0x0000007b0a087211 */ /* 0x000fc400078c08ff */
[----:B------:R-:W-:Y:S01]  /*c250*/  ISETP.LT.AND P4, PT, R157, UR4, !P0 ;  /* 0x000000049d007c0c */ /* 0x000fe2000c781270 */
[----:B------:R-:W-:Y:S01]  /*c260*/  ULDC UR4, c[0x0][0x22c] ;  /* 0x00008b0000047ab9 */ /* 0x000fe20000000800 */
[----:B------:R-:W-:Y:S01]  /*c270*/  LEA.HI.X.SX32 R9, R10, R122, 0x1, P6 ;  /* 0x0000007a0a097211 */ /* 0x000fe200030f0eff */
[----:B0-----:R-:W-:Y:S01]  /*c280*/  IMAD R10, R13, 0x2, R10 ;  /* 0x000000020d0a7824 */ /* 0x001fe200078e020a */
[----:B------:R-:W-:Y:S01]  /*c290*/  ISETP.LT.AND P5, PT, R158, UR4, !P0 ;  /* 0x000000049e007c0c */ /* 0x000fe2000c7a1270 */
[----:B------:R0:W-:Y:S01]  /*c2a0*/  @P3 STG.E.U16 desc[UR10][R6.64], R96 ;  /* 0x0000006006003986 */ /* 0x0001e2000c10150a */
[----:B------:R-:W-:Y:S01]  /*c2b0*/  ISETP.LT.AND P2, PT, R159, UR5, !P0 ;  /* 0x000000059f007c0c */ /* 0x000fe2000c741270 */
[----:B----4-:R-:W-:Y:S01]  /*c2c0*/  IMAD R11, R15, 0x2, R10 ;  /* 0x000000020f0b7824 */ /* 0x010fe200078e020a */
[----:B------:R-:W4:Y:S01]  /*c2d0*/  LDC R13, c[0x0][0x248] ;  /* 0x00009200ff0d7b82 */ /* 0x000f220000000800 */
[-C--:B-1----:R-:W-:Y:S01]  /*c2e0*/  LEA R2, P3, R10, R123.reuse, 0x1 ;  /* 0x0000007b0a027211 */ /* 0x082fe200078608ff */
[----:B------:R-:W-:Y:S01]  /*c2f0*/  ULDC UR4, c[0x0][0x22c] ;  /* 0x00008b0000047ab9 */ /* 0x000fe20000000800 */
[----:B------:R-:W-:Y:S01]  /*c300*/  ULDC UR5, c[0x0][0x22c] ;  /* 0x00008b0000057ab9 */ /* 0x000fe20000000800 */
[----:B--2---:R-:W-:-:S02]  /*c310*/  LEA R4, P6, R11, R123, 0x1 ;  /* 0x0000007b0b047211 */ /* 0x004fc400078c08ff */
[-C--:B------:R-:W-:Y:S02]  /*c320*/  LEA.HI.X.SX32 R3, R10, R122.reuse, 0x1, P3 ;  /* 0x0000007a0a037211 */ /* 0x080fe400018f0eff */
[----:B------:R-:W1:Y:S01]  /*c330*/  LDC R10, c[0x0][0x248] ;  /* 0x00009200ff0a7b82 */ /* 0x000e620000000800 */
[----:B------:R-:W-:Y:S01]  /*c340*/  LEA.HI.X.SX32 R5, R11, R122, 0x1, P6 ;  /* 0x0000007a0b057211 */ /* 0x000fe200030f0eff */
[----:B------:R-:W-:Y:S01]  /*c350*/  IMAD R11, R12, 0x2, R11 ;  /* 0x000000020c0b7824 */ /* 0x000fe200078e020b */
[----:B------:R-:W-:Y:S01]  /*c360*/  ISETP.LT.AND P3, PT, R160, UR4, !P0 ;  /* 0x00000004a0007c0c */ /* 0x000fe2000c761270 */
[----:B------:R2:W-:Y:S01]  /*c370*/  @P4 STG.E.U16 desc[UR10][R8.64], R97 ;  /* 0x0000006108004986 */ /* 0x0005e2000c10150a */
[----:B------:R-:W-:-:S03]  /*c380*/  ULDC UR4, c[0x0][0x22c] ;  /* 0x00008b0000047ab9 */ /* 0x000fc60000000800 */
[----:B------:R-:W3:Y:S01]  /*c390*/  LDC R12, c[0x0][0x248] ;  /* 0x00009200ff0c7b82 */ /* 0x000ee20000000800 */
[----:B------:R2:W-:Y:S01]  /*c3a0*/  @P5 STG.E.U16 desc[UR10][R2.64], R98 ;  /* 0x0000006202005986 */ /* 0x0005e2000c10150a */
[----:B------:R-:W-:Y:S01]  /*c3b0*/  ISETP.LT.AND P4, PT, R161, UR5, !P0 ;  /* 0x00000005a1007c0c */ /* 0x000fe2000c781270 */
[----:B------:R-:W-:Y:S02]  /*c3c0*/  ULDC UR5, c[0x0][0x22c] ;  /* 0x00008b0000057ab9 */ /* 0x000fe40000000800 */
[----:B------:R4:W-:Y:S01]  /*c3d0*/  @P2 STG.E.U16 desc[UR10][R4.64], R99 ;  /* 0x0000006304002986 */ /* 0x0009e2000c10150a */
[C---:B0-----:R-:W-:Y:S01]  /*c3e0*/  LEA R6, P2, R11.reuse, R123, 0x1 ;  /* 0x0000007b0b067211 */ /* 0x041fe200078408ff */
[----:B--2---:R-:W-:Y:S01]  /*c3f0*/  IMAD R8, R14, 0x2, R11 ;  /* 0x000000020e087824 */ /* 0x004fe200078e020b */
[----:B------:R-:W0:Y:S02]  /*c400*/  LDC R9, c[0x0][0x248] ;  /* 0x00009200ff097b82 */ /* 0x000e240000000800 */
[----:B------:R-:W-:-:S02]  /*c410*/  LEA.HI.X.SX32 R7, R11, R122, 0x1, P2 ;  /* 0x0000007a0b077211 */ /* 0x000fc400010f0eff */
[----:B------:R-:W-:Y:S02]  /*c420*/  PRMT R3, R96, 0x7632, R3 ;  /* 0x0000763260037816 */ /* 0x000fe40000000003 */
[----:B------:R-:W-:Y:S02]  /*c430*/  LEA R2, P6, R8, R123, 0x1 ;  /* 0x0000007b08027211 */ /* 0x000fe400078c08ff */
[----:B------:R-:W-:Y:S01]  /*c440*/  PRMT R97, R97, 0x7632, R97 ;  /* 0x0000763261617816 */ /* 0x000fe20000000061 */
[----:B------:R2:W-:Y:S01]  /*c450*/  @P3 STG.E.U16 desc[UR10][R6.64], R3 ;  /* 0x0000000306003986 */ /* 0x0005e2000c10150a */
[----:B----4-:R-:W-:Y:S01]  /*c460*/  IMAD R5, R13, 0x2, R8 ;  /* 0x000000020d057824 */ /* 0x010fe200078e0208 */
[----:B------:R-:W4:Y:S01]  /*c470*/  LDC R11, c[0x0][0x248] ;  /* 0x00009200ff0b7b82 */ /* 0x000f220000000800 */
[----:B------:R-:W-:Y:S01]  /*c480*/  ISETP.LT.AND P5, PT, R162, UR4, !P0 ;  /* 0x00000004a2007c0c */ /* 0x000fe2000c7a1270 */
[----:B------:R-:W-:Y:S01]  /*c490*/  ULDC UR4, c[0x0][0x22c] ;  /* 0x00008b0000047ab9 */ /* 0x000fe20000000800 */
[----:B------:R-:W-:-:S05]  /*c4a0*/  PRMT R98, R98, 0x7632, R98 ;  /* 0x0000763262627816 */ /* 0x000fca0000000062 */
[----:B------:R-:W4:Y:S01]  /*c4b0*/  LDC R13, c[0x0][0x248] ;  /* 0x00009200ff0d7b82 */ /* 0x000f220000000800 */
[----:B--2---:R-:W-:Y:S01]  /*c4c0*/  LEA.HI.X.SX32 R3, R8, R122, 0x1, P6 ;  /* 0x0000007a08037211 */ /* 0x004fe200030f0eff */
[----:B-1----:R-:W-:-:S04]  /*c4d0*/  IMAD R7, R10, 0x2, R5 ;  /* 0x000000020a077824 */ /* 0x002fc800078e0205 */
[----:B------:R1:W-:Y:S01]  /*c4e0*/  @P4 STG.E.U16 desc[UR10][R2.64], R97 ;  /* 0x0000006102004986 */ /* 0x0003e2000c10150a */
[C---:B------:R-:W-:Y:S01]  /*c4f0*/  LEA R4, P4, R5.reuse, R123, 0x1 ;  /* 0x0000007b05047211 */ /* 0x040fe200078808ff */
[----:B------:R-:W2:Y:S01]  /*c500*/  LDC R10, c[0x0][0x248] ;  /* 0x00009200ff0a7b82 */ /* 0x000ea20000000800 */
[----:B---3--:R-:W-:Y:S02]  /*c510*/  IMAD R8, R12, 0x2, R7 ;  /* 0x000000020c087824 */ /* 0x008fe400078e0207 */
[----:B------:R-:W-:-:S05]  /*c520*/  LEA.HI.X.SX32 R5, R5, R122, 0x1, P4 ;  /* 0x0000007a05057211 */ /* 0x000fca00020f0eff */
[----:B------:R3:W-:Y:S01]  /*c530*/  @P5 STG.E.U16 desc[UR10][R4.64], R98 ;  /* 0x0000006204005986 */ /* 0x0007e2000c10150a */
[----:B------:R-:W-:Y:S01]  /*c540*/  ISETP.LT.AND P2, PT, R163, UR4, !P0 ;  /* 0x00000004a3007c0c */ /* 0x000fe2000c741270 */
[----:B------:R-:W-:Y:S01]  /*c550*/  ULDC UR4, c[0x0][0x22c] ;  /* 0x00008b0000047ab9 */ /* 0x000fe20000000800 */
[CC--:B-1----:R-:W-:Y:S01]  /*c560*/  LEA R2, P5, R8.reuse, R123.reuse, 0x1 ;  /* 0x0000007b08027211 */ /* 0x0c2fe200078a08ff */
[----:B------:R-:W1:Y:S03]  /*c570*/  LDC R12, c[0x0][0x248] ;  /* 0x00009200ff0c7b82 */ /* 0x000e660000000800 */
[-C--:B------:R-:W-:Y:S01]  /*c580*/  LEA.HI.X.SX32 R3, R8, R122.reuse, 0x1, P5 ;  /* 0x0000007a08037211 */ /* 0x080fe200028f0eff */
[----:B0-----:R-:W-:Y:S01]  /*c590*/  IMAD R8, R9, 0x2, R8 ;  /* 0x0000000209087824 */ /* 0x001fe200078e0208 */
[----:B------:R-:W-:Y:S01]  /*c5a0*/  ISETP.LT.AND P3, PT, R164, UR4, !P0 ;  /* 0x00000004a4007c0c */ /* 0x000fe2000c761270 */
[----:B------:R-:W-:Y:S01]  /*c5b0*/  ULDC UR4, c[0x0][0x22c] ;  /* 0x00008b0000047ab9 */ /* 0x000fe20000000800 */
[----:B------:R-:W-:Y:S01]  /*c5c0*/  LEA R6, P4, R7, R123, 0x1 ;  /* 0x0000007b07067211 */ /* 0x000fe200078808ff */
[----:B----4-:R-:W-:Y:S01]  /*c5d0*/  IMAD R9, R11, 0x2, R8 ;  /* 0x000000020b097824 */ /* 0x010fe200078e0208 */
[----:B------:R-:W-:Y:S01]  /*c5e0*/  ISETP.LT.AND P6, PT, R165, UR4, !P0 ;  /* 0x00000004a5007c0c */ /* 0x000fe2000c7c1270 */
[----:B------:R-:W0:Y:S01]  /*c5f0*/  LDC R11, c[0x0][0x248] ;  /* 0x00009200ff0b7b82 */ /* 0x000e220000000800 */
[----:B------:R-:W-:Y:S01]  /*c600*/  PRMT R99, R99, 0x7632, R99 ;  /* 0x0000763263637816 */ /* 0x000fe20000000063 */
[----:B------:R-:W-:Y:S01]  /*c610*/  ULDC UR4, c[0x0][0x22c] ;  /* 0x00008b0000047ab9 */ /* 0x000fe20000000800 */
[----:B------:R-:W-:-:S02]  /*c620*/  LEA.HI.X.SX32 R7, R7, R122, 0x1, P4 ;  /* 0x0000007a07077211 */ /* 0x000fc400020f0eff */
[-C--:B---3--:R-:W-:Y:S02]  /*c630*/  LEA R4, P5, R8, R123.reuse, 0x1 ;  /* 0x0000007b08047211 */ /* 0x088fe400078a08ff */
[----:B------:R-:W-:Y:S01]  /*c640*/  ISETP.LT.AND P4, PT, R166, UR4, !P0 ;  /* 0x00000004a6007c0c */ /* 0x000fe2000c781270 */
[----:B------:R-:W-:Y:S01]  /*c650*/  ULDC UR4, c[0x0][0x22c] ;  /* 0x00008b0000047ab9 */ /* 0x000fe20000000800 */
[----:B------:R-:W-:Y:S01]  /*c660*/  LEA.HI.X.SX32 R5, R8, R122, 0x1, P5 ;  /* 0x0000007a08057211 */ /* 0x000fe200028f0eff */
[----:B------:R3:W-:Y:S01]  /*c670*/  @P2 STG.E.U16 desc[UR10][R6.64], R99 ;  /* 0x0000006306002986 */ /* 0x0007e2000c10150a */
[----:B--2---:R-:W-:Y:S01]  /*c680*/  IMAD R8, R10, 0x2, R9 ;  /* 0x000000020a087824 */ /* 0x004fe200078e0209 */
[----:B------:R-:W-:Y:S01]  /*c690*/  ISETP.LT.AND P2, PT, R167, UR4, !P0 ;  /* 0x00000004a7007c0c */ /* 0x000fe2000c741270 */
[----:B------:R-:W-:Y:S01]  /*c6a0*/  ULDC UR4, c[0x0][0x22c] ;  /* 0x00008b0000047ab9 */ /* 0x000fe20000000800 */
[----:B------:R2:W-:Y:S01]  /*c6b0*/  @P3 STG.E.U16 desc[UR10][R2.64], R100 ;  /* 0x0000006402003986 */ /* 0x0005e2000c10150a */
[----:B------:R-:W4:Y:S03]  /*c6c0*/  LDC R10, c[0x0][0x248] ;  /* 0x00009200ff0a7b82 */ /* 0x000f260000000800 */
[----:B------:R1:W-:Y:S01]  /*c6d0*/  @P6 STG.E.U16 desc[UR10][R4.64], R101 ;  /* 0x0000006504006986 */ /* 0x0003e2000c10150a */
[----:B---3--:R-:W-:-:S04]  /*c6e0*/  LEA R6, P5, R9, R123, 0x1 ;  /* 0x0000007b09067211 */ /* 0x008fc800078a08ff */
[----:B------:R-:W3:Y:S01]  /*c6f0*/  LDC R15, c[0x0][0x248] ;  /* 0x00009200ff0f7b82 */ /* 0x000ee20000000800 */
[----:B--2---:R-:W-:Y:S02]  /*c700*/  LEA R2, P6, R8, R123, 0x1 ;  /* 0x0000007b08027211 */ /* 0x004fe400078c08ff */
[----:B------:R-:W-:-:S05]  /*c710*/  LEA.HI.X.SX32 R7, R9, R122, 0x1, P5 ;  /* 0x0000007a09077211 */ /* 0x000fca00028f0eff */
[----:B------:R-:W2:Y:S01]  /*c720*/  LDC R9, c[0x0][0x248] ;  /* 0x00009200ff097b82 */ /* 0x000ea20000000800 */
[----:B------:R-:W-:Y:S01]  /*c730*/  LEA.HI.X.SX32 R3, R8, R122, 0x1, P6 ;  /* 0x0000007a08037211 */ /* 0x000fe200030f0eff */
[----:B------:R-:W-:Y:S01]  /*c740*/  IMAD R8, R13, 0x2, R8 ;  /* 0x000000020d087824 */ /* 0x000fe200078e0208 */
[----:B------:R-:W-:Y:S01]  /*c750*/  ISETP.LT.AND P3, PT, R168, UR4, !P0 ;  /* 0x00000004a8007c0c */ /* 0x000fe2000c761270 */
[----:B------:R0:W-:Y:S01]  /*c760*/  @P4 STG.E.U16 desc[UR10][R6.64], R102 ;  /* 0x0000006606004986 */ /* 0x0001e2000c10150a */
[----:B------:R-:W-:-:S03]  /*c770*/  ULDC UR4, c[0x0][0x22c] ;  /* 0x00008b0000047ab9 */ /* 0x000fc60000000800 */
[----:B------:R4:W-:Y:S01]  /*c780*/  @P2 STG.E.U16 desc[UR10][R2.64], R103 ;  /* 0x0000006702002986 */ /* 0x0009e2000c10150a */
[----:B-1----:R-:W-:Y:S01]  /*c790*/  LEA R4, P2, R8, R123, 0x1 ;  /* 0x0000007b08047211 */ /* 0x002fe200078408ff */
[----:B------:R-:W1:Y:S01]  /*c7a0*/  LDC R13, c[0x0][0x248] ;  /* 0x00009200ff0d7b82 */ /* 0x000e620000000800 */
[----:B------:R-:W-:Y:S01]  /*c7b0*/  ISETP.LT.AND P5, PT, R169, UR4, !P0 ;  /* 0x00000004a9007c0c */ /* 0x000fe2000c7a1270 */
[----:B------:R-:W-:Y:S01]  /*c7c0*/  ULDC UR4, c[0x0][0x22c] ;  /* 0x00008b0000047ab9 */ /* 0x000fe20000000800 */
[----:B0-----:R-:W-:-:S05]  /*c7d0*/  IMAD R7, R11, 0x2, R8 ;  /* 0x000000020b077824 */ /* 0x001fca00078e0208 */
[----:B------:R-:W0:Y:S01]  /*c7e0*/  LDC R11, c[0x0][0x248] ;  /* 0x00009200ff0b7b82 */ /* 0x000e220000000800 */
[-C--:B------:R-:W-:Y:S01]  /*c7f0*/  LEA.HI.X.SX32 R5, R8, R122.reuse, 0x1, P2 ;  /* 0x0000007a08057211 */ /* 0x080fe200010f0eff */
[----:B------:R-:W-:Y:S01]  /*c800*/  IMAD R8, R12, 0x2, R7 ;  /* 0x000000020c087824 */ /* 0x000fe200078e0207 */
[----:B------:R-:W-:Y:S02]  /*c810*/  PRMT R100, R100, 0x7632, R100 ;  /* 0x0000763264647816 */ /* 0x000fe40000000064 */
[-C--:B------:R-:W-:Y:S02]  /*c820*/  LEA R6, P2, R7, R123.reuse, 0x1 ;  /* 0x0000007b07067211 */ /* 0x080fe400078408ff */
[----:B----4-:R-:W-:Y:S01]  /*c830*/  PRMT R3, R101, 0x7632, R3 ;  /* 0x0000763265037816 */ /* 0x010fe20000000003 */
[----:B------:R-:W-:Y:S01]  /*c840*/  @P3 STG.E.U16 desc[UR10][R4.64], R100 ;  /* 0x0000006404003986 */ /* 0x000fe2000c10150a */
[----:B------:R-:W-:Y:S01]  /*c850*/  LEA.HI.X.SX32 R7, R7, R122, 0x1, P2 ;  /* 0x0000007a07077211 */ /* 0x000fe200010f0eff */
[----:B------:R-:W4:Y:S01]  /*c860*/  LDC R12, c[0x0][0x248] ;  /* 0x00009200ff0c7b82 */ /* 0x000f220000000800 */
[----:B------:R-:W-:-:S02]  /*c870*/  LEA R2, P3, R8, R123, 0x1 ;  /* 0x0000007b08027211 */ /* 0x000fc400078608ff */
[----:B------:R-:W-:Y:S01]  /*c880*/  ISETP.LT.AND P6, PT, R170, UR4, !P0 ;  /* 0x00000004aa007c0c */ /* 0x000fe2000c7c1270 */
[----:B------:R3:W-:Y:S01]  /*c890*/  @P5 STG.E.U16 desc[UR10][R6.64], R3 ;  /* 0x0000000306005986 */ /* 0x0007e2000c10150a */
[----:B------:R-:W-:Y:S01]  /*c8a0*/  PRMT R102, R102, 0x7632, R102 ;  /* 0x0000763266667816 */ /* 0x000fe20000000066 */
[----:B------:R-:W-:Y:S01]  /*c8b0*/  ULDC UR4, c[0x0][0x22c] ;  /* 0x00008b0000047ab9 */ /* 0x000fe20000000800 */
[----:B---3--:R-:W-:Y:S01]  /*c8c0*/  LEA.HI.X.SX32 R3, R8, R122, 0x1, P3 ;  /* 0x0000007a08037211 */ /* 0x008fe200018f0eff */
[----:B--2---:R-:W-:Y:S02]  /*c8d0*/  IMAD R8, R9, 0x2, R8 ;  /* 0x0000000209087824 */ /* 0x004fe400078e0208 */
[----:B------:R-:W2:Y:S06]  /*c8e0*/  LDC R9, c[0x0][0x248] ;  /* 0x00009200ff097b82 */ /* 0x000eac0000000800 */
[----:B------:R3:W-:Y:S01]  /*c8f0*/  @P6 STG.E.U16 desc[UR10][R2.64], R102 ;  /* 0x0000006602006986 */ /* 0x0007e2000c10150a */
[----:B------:R-:W-:Y:S01]  /*c900*/  LEA R4, P6, R8, R123, 0x1 ;  /* 0x0000007b08047211 */ /* 0x000fe200078c08ff */
[----:B0-----:R-:W-:-:S03]  /*c910*/  IMAD R7, R11, 0x2, R8 ;  /* 0x000000020b077824 */ /* 0x001fc600078e0208 */
[-C--:B------:R-:W-:Y:S01]  /*c920*/  LEA.HI.X.SX32 R5, R8, R122.reuse, 0x1, P6 ;  /* 0x0000007a08057211 */ /* 0x080fe200030f0eff */
[----:B------:R-:W-:Y:S01]  /*c930*/  IMAD R8, R10, 0x2, R7 ;  /* 0x000000020a087824 */ /* 0x000fe200078e0207 */
[-C--:B------:R-:W-:Y:S01]  /*c940*/  LEA R6, P6, R7, R123.reuse, 0x1 ;  /* 0x0000007b07067211 */ /* 0x080fe200078c08ff */
[----:B------:R-:W0:Y:S01]  /*c950*/  LDC R11, c[0x0][0x248] ;  /* 0x00009200ff0b7b82 */ /* 0x000e220000000800 */
[----:B------:R-:W-:Y:S01]  /*c960*/  ISETP.LT.AND P4, PT, R171, UR5, !P0 ;  /* 0x00000005ab007c0c */ /* 0x000fe2000c781270 */
[----:B------:R-:W-:Y:S01]  /*c970*/  ULDC UR5, c[0x0][0x22c] ;  /* 0x00008b0000057ab9 */ /* 0x000fe20000000800 */
[-C--:B------:R-:W-:Y:S02]  /*c980*/  LEA.HI.X.SX32 R7, R7, R122.reuse, 0x1, P6 ;  /* 0x0000007a07077211 */ /* 0x080fe400030f0eff */
[----:B---3--:R-:W-:Y:S02]  /*c990*/  LEA R2, P6, R8, R123, 0x1 ;  /* 0x0000007b08027211 */ /* 0x008fe400078c08ff */
[----:B------:R-:W-:Y:S01]  /*c9a0*/  ISETP.LT.AND P2, PT, R172, UR4, !P0 ;  /* 0x00000004ac007c0c */ /* 0x000fe2000c741270 */
[----:B------:R-:W-:Y:S01]  /*c9b0*/  ULDC UR4, c[0x0][0x22c] ;  /* 0x00008b0000047ab9 */ /* 0x000fe20000000800 */
[----:B------:R-:W-:-:S02]  /*c9c0*/  LEA.HI.X.SX32 R3, R8, R122, 0x1, P6 ;  /* 0x0000007a08037211 */ /* 0x000fc400030f0eff */
[----:B------:R-:W-:Y:S01]  /*c9d0*/  PRMT R103, R103, 0x7632, R103 ;  /* 0x0000763267677816 */ /* 0x000fe20000000067 */
[----:B--2---:R-:W-:Y:S01]  /*c9e0*/  IMAD R8, R9, 0x2, R8 ;  /* 0x0000000209087824 */ /* 0x004fe200078e0208 */
[----:B------:R-:W-:-:S03]  /*c9f0*/  ISETP.LT.AND P3, PT, R173, UR4, !P0 ;  /* 0x00000004ad007c0c */ /* 0x000fc6000c761270 */
[----:B------:R2:W-:Y:S01]  /*ca00*/  @P4 STG.E.U16 desc[UR10][R4.64], R103 ;  /* 0x0000006704004986 */ /* 0x0005e2000c10150a */
[----:B------:R-:W-:Y:S01]  /*ca10*/  ULDC UR4, c[0x0][0x22c] ;  /* 0x00008b0000047ab9 */ /* 0x000fe20000000800 */
[----:B-1----:R-:W-:Y:S02]  /*ca20*/  IMAD R9, R13, 0x2, R8 ;  /* 0x000000020d097824 */ /* 0x002fe400078e0208 */
[----:B------:R-:W1:Y:S01]  /*ca30*/  LDC R13, c[0x0][0x248] ;  /* 0x00009200ff0d7b82 */ /* 0x000e620000000800 */
[----:B------:R-:W-:Y:S01]  /*ca40*/  ISETP.LT.AND P5, PT, R174, UR4, !P0 ;  /* 0x00000004ae007c0c */ /* 0x000fe2000c7a1270 */
[----:B------:R-:W-:Y:S01]  /*ca50*/  ULDC UR4, c[0x0][0x22c] ;  /* 0x00008b0000047ab9 */ /* 0x000fe20000000800 */
[----:B------:R4:W-:Y:S01]  /*ca60*/  @P2 STG.E.U16 desc[UR10][R6.64], R104 ;  /* 0x0000006806002986 */ /* 0x0009e2000c10150a */
[C---:B--2---:R-:W-:Y:S02]  /*ca70*/  LEA R4, P6, R8.reuse, R123, 0x1 ;  /* 0x0000007b08047211 */ /* 0x044fe400078c08ff */
[----:B------:R-:W-:Y:S01]  /*ca80*/  ISETP.LT.AND P4, PT, R175, UR4, !P0 ;  /* 0x00000004af007c0c */ /* 0x000fe2000c781270 */
[----:B------:R-:W-:Y:S01]  /*ca90*/  ULDC UR4, c[0x0][0x22c] ;  /* 0x00008b0000047ab9 */ /* 0x000fe20000000800 */
[----:B------:R-:W-:-:S02]  /*caa0*/  LEA.HI.X.SX32 R5, R8, R122, 0x1, P6 ;  /* 0x0000007a08057211 */ /* 0x000fc400030f0eff */
[CC--:B------:R-:W-:Y:S01]  /*cab0*/  LEA R8, P6, R9.reuse, R123.reuse, 0x1 ;  /* 0x0000007b09087211 */ /* 0x0c0fe200078c08ff */
[----:B----4-:R-:W-:Y:S01]  /*cac0*/  IMAD R6, R12, 0x2, R9 ;  /* 0x000000020c067824 */ /* 0x010fe200078e0209 */
[----:B------:R-:W-:Y:S01]  /*cad0*/  ISETP.LT.AND P2, PT, R176, UR4, !P0 ;  /* 0x00000004b0007c0c */ /* 0x000fe2000c741270 */
[----:B------:R2:W-:Y:S01]  /*cae0*/  @P3 STG.E.U16 desc[UR10][R2.64], R105 ;  /* 0x0000006902003986 */ /* 0x0005e2000c10150a */
[----:B------:R-:W-:Y:S01]  /*caf0*/  LEA.HI.X.SX32 R9, R9, R122, 0x1, P6 ;  /* 0x0000007a09097211 */ /* 0x000fe200030f0eff */
[----:B0-----:R-:W-:Y:S01]  /*cb00*/  IMAD R10, R11, 0x2, R6 ;  /* 0x000000020b0a7824 */ /* 0x001fe200078e0206 */
[----:B------:R-:W-:Y:S01]  /*cb10*/  ULDC UR4, c[0x0][0x22c] ;  /* 0x00008b0000047ab9 */ /* 0x000fe20000000800 */
[----:B------:R-:W0:Y:S01]  /*cb20*/  LDC R11, c[0x0][0x248] ;  /* 0x00009200ff0b7b82 */ /* 0x000e220000000800 */
[----:B------:R-:W-:Y:S02]  /*cb30*/  ISETP.LT.AND P3, PT, R177, UR4, !P0 ;  /* 0x00000004b1007c0c */ /* 0x000fe4000c761270 */
[----:B------:R-:W-:Y:S01]  /*cb40*/  PRMT R104, R104, 0x7632, R104 ;  /* 0x0000763268687816 */ /* 0x000fe20000000068 */
[----:B------:R-:W-:Y:S01]  /*cb50*/  @P5 STG.E.U16 desc[UR10][R4.64], R106 ;  /* 0x0000006a04005986 */ /* 0x000fe2000c10150a */
[----:B------:R-:W-:Y:S01]  /*cb60*/  ULDC UR4, c[0x0][0x22c] ;  /* 0x00008b0000047ab9 */ /* 0x000fe20000000800 */
[----:B--2---:R-:W-:-:S02]  /*cb70*/  LEA R2, P6, R6, R123, 0x1 ;  /* 0x0000007b06027211 */ /* 0x004fc400078c08ff */
[----:B------:R-:W2:Y:S02]  /*cb80*/  LDC R12, c[0x0][0x248] ;  /* 0x00009200ff0c7b82 */ /* 0x000ea40000000800 */
[-C--:B------:R-:W-:Y:S02]  /*cb90*/  LEA.HI.X.SX32 R3, R6, R122.reuse, 0x1, P6 ;  /* 0x0000007a06037211 */ /* 0x080fe400030f0eff */
[C---:B------:R-:W-:Y:S01]  /*cba0*/  LEA R6, P6, R10.reuse, R123, 0x1 ;  /* 0x0000007b0a067211 */ /* 0x040fe200078c08ff */
[----:B------:R3:W-:Y:S03]  /*cbb0*/  @P4 STG.E.U16 desc[UR10][R8.64], R107 ;  /* 0x0000006b08004986 */ /* 0x0007e6000c10150a */
[----:B------:R-:W-:Y:S01]  /*cbc0*/  LEA.HI.X.SX32 R7, R10, R122, 0x1, P6 ;  /* 0x0000007a0a077211 */ /* 0x000fe200030f0eff */
[----:B-1----:R-:W-:Y:S01]  /*cbd0*/  IMAD R10, R13, 0x2, R10 ;  /* 0x000000020d0a7824 */ /* 0x002fe200078e020a */
[----:B------:R1:W-:Y:S01]  /*cbe0*/  @P2 STG.E.U16 desc[UR10][R2.64], R104 ;  /* 0x0000006802002986 */ /* 0x0003e2000c10150a */
[----:B------:R-:W-:Y:S01]  /*cbf0*/  ISETP.LT.AND P5, PT, R178, UR4, !P0 ;  /* 0x00000004b2007c0c */ /* 0x000fe2000c7a1270 */
[----:B------:R-:W-:Y:S01]  /*cc00*/  ULDC UR4, c[0x0][0x22c] ;  /* 0x00008b0000047ab9 */ /* 0x000fe20000000800 */
[----:B------:R-:W4:Y:S01]  /*cc10*/  LDC R13, c[0x0][0x248] ;  /* 0x00009200ff0d7b82 */ /* 0x000f220000000800 */
[----:B------:R-:W-:Y:S01]  /*cc20*/  ISETP.LT.AND P4, PT, R179, UR4, !P0 ;  /* 0x00000004b3007c0c */ /* 0x000fe2000c781270 */
[----:B------:R-:W-:Y:S01]  /*cc30*/  ULDC UR4, c[0x0][0x22c] ;  /* 0x00008b0000047ab9 */ /* 0x000fe20000000800 */
[----:B---3--:R-:W-:Y:S01]  /*cc40*/  IMAD R8, R15, 0x2, R10 ;  /* 0x000000020f087824 */ /* 0x008fe200078e020a */
[----:B------:R-:W-:-:S04]  /*cc50*/  PRMT R106, R106, 0x7632, R106 ;  /* 0x000076326a6a7816 */ /* 0x000fc8000000006a */
[----:B------:R-:W3:Y:S01]  /*cc60*/  LDC R15, c[0x0][0x248] ;  /* 0x00009200ff0f7b82 */ /* 0x000ee20000000800 */
[----:B-1----:R-:W-:Y:S02]  /*cc70*/  PRMT R3, R105, 0x7632, R3 ;  /* 0x0000763269037816 */ /* 0x002fe40000000003 */
[----:B------:R-:W-:-:S03]  /*cc80*/  LEA R2, P6, R8, R123, 0x1 ;  /* 0x0000007b08027211 */ /* 0x000fc600078c08ff */
[----:B------:R1:W-:Y:S01]  /*cc90*/  @P3 STG.E.U16 desc[UR10][R6.64], R3 ;  /* 0x0000000306003986 */ /* 0x0003e2000c10150a */
[C---:B------:R-:W-:Y:S02]  /*cca0*/  LEA R4, P3, R10.reuse, R123, 0x1 ;  /* 0x0000007b0a047211 */ /* 0x040fe400078608ff */
[----:B------:R-:W-:Y:S02]  /*ccb0*/  PRMT R107, R107, 0x7632, R107 ;  /* 0x000076326b6b7816 */ /* 0x000fe4000000006b */
[-C--:B------:R-:W-:Y:S02]  /*ccc0*/  LEA.HI.X.SX32 R5, R10, R122.reuse, 0x1, P3 ;  /* 0x0000007a0a057211 */ /* 0x080fe400018f0eff */
[----:B-1----:R-:W-:Y:S01]  /*ccd0*/  LEA.HI.X.SX32 R3, R8, R122, 0x1, P6 ;  /* 0x0000007a08037211 */ /* 0x002fe200030f0eff */
[----:B0-----:R-:W-:Y:S02]  /*cce0*/  IMAD R8, R11, 0x2, R8 ;  /* 0x000000020b087824 */ /* 0x001fe400078e0208 */
[----:B------:R-:W-:Y:S02]  /*ccf0*/  @P5 STG.E.U16 desc[UR10][R4.64], R106 ;  /* 0x0000006a04005986 */ /* 0x000fe4000c10150a */
[----:B------:R-:W-:-:S02]  /*cd00*/  IMAD R10, R17, 0x2, R8 ;  /* 0x00000002110a7824 */ /* 0x000fc400078e0208 */
[----:B------:R0:W-:Y:S01]  /*cd10*/  @P4 STG.E.U16 desc[UR10][R2.64], R107 ;  /* 0x0000006b02004986 */ /* 0x0001e2000c10150a */
[-C--:B------:R-:W-:Y:S01]  /*cd20*/  LEA R6, P4, R8, R123.reuse, 0x1 ;  /* 0x0000007b08067211 */ /* 0x080fe200078808ff */
[----:B------:R-:W1:Y:S01]  /*cd30*/  LDC R17, c[0x0][0x248] ;  /* 0x00009200ff117b82 */ /* 0x000e620000000800 */
[----:B------:R-:W-:Y:S01]  /*cd40*/  ISETP.LT.AND P2, PT, R182, UR4, !P0 ;  /* 0x00000004b6007c0c */ /* 0x000fe2000c741270 */
[----:B------:R-:W-:Y:S01]  /*cd50*/  ULDC UR4, c[0x0][0x22c] ;  /* 0x00008b0000047ab9 */ /* 0x000fe20000000800 */
[----:B------:R-:W-:Y:S02]  /*cd60*/  LEA.HI.X.SX32 R7, R8, R122, 0x1, P4 ;  /* 0x0000007a08077211 */ /* 0x000fe400020f0eff */
[----:B------:R-:W-:-:S04]  /*cd70*/  LEA R8, P6, R10, R123, 0x1 ;  /* 0x0000007b0a087211 */ /* 0x000fc800078c08ff */
[----:B------:R-:W-:Y:S01]  /*cd80*/  LEA.HI.X.SX32 R9, R10, R122, 0x1, P6 ;  /* 0x0000007a0a097211 */ /* 0x000fe200030f0eff */
[----:B----4-:R-:W-:Y:S01]  /*cd90*/  IMAD R10, R13, 0x2, R10 ;  /* 0x000000020d0a7824 */ /* 0x010fe200078e020a */
[----:B------:R-:W-:Y:S01]  /*cda0*/  ISETP.LT.AND P3, PT, R183, UR4, !P0 ;  /* 0x00000004b7007c0c */ /* 0x000fe2000c761270 */
[----:B------:R-:W-:Y:S02]  /*cdb0*/  ULDC UR4, c[0x0][0x22c] ;  /* 0x00008b0000047ab9 */ /* 0x000fe40000000800 */
[----:B---3--:R-:W-:Y:S01]  /*cdc0*/  IMAD R11, R15, 0x2, R10 ;  /* 0x000000020f0b7824 */ /* 0x008fe200078e020a */
[----:B------:R-:W-:Y:S01]  /*cdd0*/  ISETP.LT.AND P5, PT, R186, UR4, !P0 ;  /* 0x00000004ba007c0c */ /* 0x000fe2000c7a1270 */
[----:B------:R-:W-:Y:S01]  /*cde0*/  @P2 STG.E.U16 desc[UR10][R6.64], R108 ;  /* 0x0000006c06002986 */ /* 0x000fe2000c10150a */
[----:B------:R-:W-:Y:S01]  /*cdf0*/  ISETP.LT.AND P4, PT, R187, UR5, !P0 ;  /* 0x00000005bb007c0c */ /* 0x000fe2000c781270 */
[----:B------:R-:W-:Y:S01]  /*ce00*/  ULDC UR4, c[0x0][0x22c] ;  /* 0x00008b0000047ab9 */ /* 0x000fe20000000800 */
[-C--:B0-----:R-:W-:Y:S01]  /*ce10*/  LEA R2, P2, R10, R123.reuse, 0x1 ;  /* 0x0000007b0a027211 */ /* 0x081fe200078408ff */
[----:B------:R-:W-:Y:S01]  /*ce20*/  ULDC UR5, c[0x0][0x22c] ;  /* 0x00008b0000057ab9 */ /* 0x000fe20000000800 */
[----:B------:R-:W-:-:S02]  /*ce30*/  LEA R4, P6, R11, R123, 0x1 ;  /* 0x0000007b0b047211 */ /* 0x000fc400078c08ff */
[-C--:B------:R-:W-:Y:S02]  /*ce40*/  LEA.HI.X.SX32 R3, R10, R122.reuse, 0x1, P2 ;  /* 0x0000007a0a037211 */ /* 0x080fe400010f0eff */
[----:B------:R-:W-:Y:S01]  /*ce50*/  LEA.HI.X.SX32 R5, R11, R122, 0x1, P6 ;  /* 0x0000007a0b057211 */ /* 0x000fe200030f0eff */
[----:B--2---:R-:W-:Y:S01]  /*ce60*/  IMAD R11, R12, 0x2, R11 ;  /* 0x000000020c0b7824 */ /* 0x004fe200078e020b */
[----:B------:R-:W0:Y:S01]  /*ce70*/  LDC R10, c[0x0][0x248] ;  /* 0x00009200ff0a7b82 */ /* 0x000e220000000800 */
[----:B------:R2:W-:Y:S01]  /*ce80*/  @P3 STG.E.U16 desc[UR10][R8.64], R109 ;  /* 0x0000006d08003986 */ /* 0x0005e2000c10150a */
[----:B------:R-:W-:Y:S01]  /*ce90*/  ISETP.LT.AND P3, PT, R190, UR4, !P0 ;  /* 0x00000004be007c0c */ /* 0x000fe2000c761270 */
[----:B------:R-:W-:Y:S02]  /*cea0*/  ULDC UR4, c[0x0][0x22c] ;  /* 0x00008b0000047ab9 */ /* 0x000fe40000000800 */
[----:B------:R3:W-:Y:S04]  /*ceb0*/  @P5 STG.E.U16 desc[UR10][R2.64], R110 ;  /* 0x0000006e02005986 */ /* 0x0007e8000c10150a */
[----:B------:R-:W-:Y:S01]  /*cec0*/  @P4 STG.E.U16 desc[UR10][R4.64], R111 ;  /* 0x0000006f04004986 */ /* 0x000fe2000c10150a */
[----:B--2---:R-:W-:-:S03]  /*ced0*/  IMAD R8, R16, 0x2, R11 ;  /* 0x0000000210087824 */ /* 0x004fc600078e020b */
[----:B------:R-:W2:Y:S01]  /*cee0*/  LDS.128 R12, [R207+UR8] ;  /* 0x00000008cf0c7984 */ /* 0x000ea20008000c00 */
[----:B------:R-:W4:Y:S01]  /*cef0*/  LDC R16, c[0x0][0x248] ;  /* 0x00009200ff107b82 */ /* 0x000f220000000800 */
[CC--:B------:R-:W-:Y:S02]  /*cf00*/  LEA R6, P4, R11.reuse, R123.reuse, 0x1 ;  /* 0x0000007b0b067211 */ /* 0x0c0fe400078808ff */
[----:B---3--:R-:W-:Y:S02]  /*cf10*/  PRMT R3, R108, 0x7632, R3 ;  /* 0x000076326c037816 */ /* 0x008fe40000000003 */
[----:B------:R-:W-:Y:S01]  /*cf20*/  LEA.HI.X.SX32 R7, R11, R122, 0x1, P4 ;  /* 0x0000007a0b077211 */ /* 0x000fe200020f0eff */
[----:B-1----:R-:W-:Y:S01]  /*cf30*/  IMAD R9, R17, 0x2, R8 ;  /* 0x0000000211097824 */ /* 0x002fe200078e0208 */
[----:B------:R-:W-:Y:S01]  /*cf40*/  LEA R2, P6, R8, R123, 0x1 ;  /* 0x0000007b08027211 */ /* 0x000fe200078c08ff */
[----:B------:R-:W1:Y:S02]  /*cf50*/  LDC R11, c[0x0][0x248] ;  /* 0x00009200ff0b7b82 */ /* 0x000e640000000800 */
[----:B------:R3:W-:Y:S01]  /*cf60*/  @P3 STG.E.U16 desc[UR10][R6.64], R3 ;  /* 0x0000000306003986 */ /* 0x0007e2000c10150a */
[----:B------:R-:W-:-:S05]  /*cf70*/  ISETP.LT.AND P2, PT, R191, UR5, !P0 ;  /* 0x00000005bf007c0c */ /* 0x000fca000c741270 */
[----:B------:R-:W2:Y:S01]  /*cf80*/  LDC R17, c[0x0][0x248] ;  /* 0x00009200ff117b82 */ /* 0x000ea20000000800 */
[----:B---3--:R-:W-:Y:S02]  /*cf90*/  LEA.HI.X.SX32 R3, R8, R122, 0x1, P6 ;  /* 0x0000007a08037211 */ /* 0x008fe400030f0eff */
[----:B------:R-:W-:-:S04]  /*cfa0*/  LEA R4, P6, R9, R123, 0x1 ;  /* 0x0000007b09047211 */ /* 0x000fc800078c08ff */
[-C--:B------:R-:W-:Y:S01]  /*cfb0*/  LEA.HI.X.SX32 R5, R9, R122.reuse, 0x1, P6 ;  /* 0x0000007a09057211 */ /* 0x080fe200030f0eff */
[----:B0-----:R-:W-:Y:S02]  /*cfc0*/  IMAD R9, R10, 0x2, R9 ;  /* 0x000000020a097824 */ /* 0x001fe400078e0209 */
[----:B------:R-:W0:Y:S01]  /*cfd0*/  LDC R10, c[0x0][0x248] ;  /* 0x00009200ff0a7b82 */ /* 0x000e220000000800 */
[----:B------:R-:W-:Y:S01]  /*cfe0*/  PRMT R109, R109, 0x7632, R109 ;  /* 0x000076326d6d7816 */ /* 0x000fe2000000006d */
[----:B----4-:R-:W-:Y:S01]  /*cff0*/  IMAD R8, R16, 0x2, R9 ;  /* 0x0000000210087824 */ /* 0x010fe200078e0209 */
[----:B------:R-:W-:Y:S02]  /*d000*/  LEA R6, P6, R9, R123, 0x1 ;  /* 0x0000007b09067211 */ /* 0x000fe400078c08ff */
[----:B------:R-:W-:Y:S01]  /*d010*/  ISETP.LT.AND P5, PT, R194, UR4, !P0 ;  /* 0x00000004c2007c0c */ /* 0x000fe2000c7a1270 */
[----:B------:R-:W-:Y:S02]  /*d020*/  ULDC UR4, c[0x0][0x22c] ;  /* 0x00008b0000047ab9 */ /* 0x000fe40000000800 */
[----:B------:R-:W3:Y:S01]  /*d030*/  LDC R16, c[0x0][0x248] ;  /* 0x00009200ff107b82 */ /* 0x000ee20000000800 */
[----:B------:R-:W-:Y:S01]  /*d040*/  ISETP.LT.AND P4, PT, R195, UR4, !P0 ;  /* 0x00000004c3007c0c */ /* 0x000fe2000c781270 */
[----:B------:R4:W-:Y:S01]  /*d050*/  @P2 STG.E.U16 desc[UR10][R2.64], R109 ;  /* 0x0000006d02002986 */ /* 0x0009e2000c10150a */
[----:B------:R-:W-:Y:S01]  /*d060*/  LEA.HI.X.SX32 R7, R9, R122, 0x1, P6 ;  /* 0x0000007a09077211 */ /* 0x000fe200030f0eff */
[----:B------:R-:W-:-:S02]  /*d070*/  ULDC UR4, c[0x0][0x22c] ;  /* 0x00008b0000047ab9 */ /* 0x000fc40000000800 */
[----:B------:R-:W-:Y:S01]  /*d080*/  ISETP.LT.AND P3, PT, R198, UR4, !P0 ;  /* 0x00000004c6007c0c */ /* 0x000fe2000c761270 */
[----:B------:R-:W-:Y:S01]  /*d090*/  ULDC UR4, c[0x0][0x22c] ;  /* 0x00008b0000047ab9 */ /* 0x000fe20000000800 */
[----:B------:R-:W-:Y:S02]  /*d0a0*/  PRMT R110, R110, 0x7632, R110 ;  /* 0x000076326e6e7816 */ /* 0x000fe4000000006e */
[----:B----4-:R-:W-:-:S04]  /*d0b0*/  LEA R2, P6, R8, R123, 0x1 ;  /* 0x0000007b08027211 */ /* 0x010fc800078c08ff */
[----:B------:R-:W-:Y:S01]  /*d0c0*/  LEA.HI.X.SX32 R3, R8, R122, 0x1, P6 ;  /* 0x0000007a08037211 */ /* 0x000fe200030f0eff */
[----:B-1----:R-:W-:Y:S02]  /*d0d0*/  IMAD R8, R11, 0x2, R8 ;  /* 0x000000020b087824 */ /* 0x002fe400078e0208 */
[----:B------:R-:W1:Y:S01]  /*d0e0*/  LDC R11, c[0x0][0x248] ;  /* 0x00009200ff0b7b82 */ /* 0x000e620000000800 */
[----:B------:R-:W-:Y:S01]  /*d0f0*/  ISETP.LT.AND P2, PT, R199, UR4, !P0 ;  /* 0x00000004c7007c0c */ /* 0x000fe2000c741270 */
[----:B------:R4:W-:Y:S01]  /*d100*/  @P5 STG.E.U16 desc[UR10][R4.64], R110 ;  /* 0x0000006e04005986 */ /* 0x0009e2000c10150a */
[----:B------:R-:W-:Y:S01]  /*d110*/  ULDC UR4, c[0x0][0x22c] ;  /* 0x00008b0000047ab9 */ /* 0x000fe20000000800 */
[----:B------:R-:W-:Y:S01]  /*d120*/  PRMT R111, R111, 0x7632, R111 ;  /* 0x000076326f6f7816 */ /* 0x000fe2000000006f */
[----:B--2---:R-:W-:Y:S01]  /*d130*/  IMAD R9, R17, 0x2, R8 ;  /* 0x0000000211097824 */ /* 0x004fe200078e0208 */
[----:B------:R-:W-:Y:S01]  /*d140*/  ISETP.LT.AND P5, PT, R203, UR4, !P0 ;  /* 0x00000004cb007c0c */ /* 0x000fe2000c7a1270 */
[----:B------:R-:W-:Y:S01]  /*d150*/  ULDC UR4, c[0x0][0x22c] ;  /* 0x00008b0000047ab9 */ /* 0x000fe20000000800 */
[----:B------:R-:W2:Y:S01]  /*d160*/  LDC R17, c[0x0][0x248] ;  /* 0x00009200ff117b82 */ /* 0x000ea20000000800 */
[----:B------:R0:W-:Y:S01]  /*d170*/  @P4 STG.E.U16 desc[UR10][R6.64], R111 ;  /* 0x0000006f06004986 */ /* 0x0001e2000c10150a */
[----:B----4-:R-:W-:-:S03]  /*d180*/  LEA R4, P6, R8, R123, 0x1 ;  /* 0x0000007b08047211 */ /* 0x010fc600078c08ff */
[----:B------:R4:W-:Y:S01]  /*d190*/  @P3 STG.E.U16 desc[UR10][R2.64], R12 ;  /* 0x0000000c02003986 */ /* 0x0009e2000c10150a */
[----:B------:R-:W-:Y:S01]  /*d1a0*/  ISETP.LT.AND P4, PT, R204, UR4, !P0 ;  /* 0x00000004cc007c0c */ /* 0x000fe2000c781270 */
[----:B------:R-:W-:Y:S01]  /*d1b0*/  ULDC UR4, c[0x0][0x22c] ;  /* 0x00008b0000047ab9 */ /* 0x000fe20000000800 */
[-C--:B------:R-:W-:Y:S02]  /*d1c0*/  LEA.HI.X.SX32 R5, R8, R122.reuse, 0x1, P6 ;  /* 0x0000007a08057211 */ /* 0x080fe400030f0eff */
[-C--:B0-----:R-:W-:Y:S02]  /*d1d0*/  LEA R6, P6, R9, R123.reuse, 0x1 ;  /* 0x0000007b09067211 */ /* 0x081fe400078c08ff */
[----:B------:R-:W-:Y:S01]  /*d1e0*/  ISETP.LT.AND P3, PT, R205, UR4, !P0 ;  /* 0x00000004cd007c0c */ /* 0x000fe2000c761270 */
[----:B------:R-:W-:Y:S01]  /*d1f0*/  ULDC UR4, c[0x0][0x22c] ;  /* 0x00008b0000047ab9 */ /* 0x000fe20000000800 */
[----:B----4-:R-:W-:Y:S01]  /*d200*/  IMAD R3, R10, 0x2, R9 ;  /* 0x000000020a037824 */ /* 0x010fe200078e0209 */
[----:B------:R-:W-:Y:S01]  /*d210*/  LEA.HI.X.SX32 R7, R9, R122, 0x1, P6 ;  /* 0x0000007a09077211 */ /* 0x000fe200030f0eff */
[----:B------:R0:W-:Y:S02]  /*d220*/  @P2 STG.E.U16 desc[UR10][R4.64], R13 ;  /* 0x0000000d04002986 */ /* 0x0001e4000c10150a */
[----:B---3--:R-:W-:Y:S01]  /*d230*/  IMAD R9, R16, 0x2, R3 ;  /* 0x0000000210097824 */ /* 0x008fe200078e0203 */
[----:B------:R-:W-:Y:S01]  /*d240*/  ISETP.LT.AND P2, PT, R206, UR4, !P0 ;  /* 0x00000004ce007c0c */ /* 0x000fe2000c741270 */
[----:B------:R-:W-:Y:S01]  /*d250*/  ULDC UR4, c[0x0][0x22c] ;  /* 0x00008b0000047ab9 */ /* 0x000fe20000000800 */
[-C--:B------:R-:W-:Y:S01]  /*d260*/  LEA R2, P6, R3, R123.reuse, 0x1 ;  /* 0x0000007b03027211 */ /* 0x080fe200078c08ff */
[----:B------:R3:W-:Y:S01]  /*d270*/  @P5 STG.E.U16 desc[UR10][R6.64], R14 ;  /* 0x0000000e06005986 */ /* 0x0007e2000c10150a */
[----:B------:R-:W-:-:S02]  /*d280*/  LEA R8, P5, R9, R123, 0x1 ;  /* 0x0000007b09087211 */ /* 0x000fc400078a08ff */
[----:B------:R-:W-:Y:S01]  /*d290*/  ISETP.LT.AND P0, PT, R0, UR4, !P0 ;  /* 0x0000000400007c0c */ /* 0x000fe2000c701270 */
[----:B------:R-:W-:Y:S01]  /*d2a0*/  IMAD R0, R18, 0x2, R9 ;  /* 0x0000000212007824 */ /* 0x000fe200078e0209 */
[-C--:B------:R-:W-:Y:S02]  /*d2b0*/  LEA.HI.X.SX32 R3, R3, R122.reuse, 0x1, P6 ;  /* 0x0000007a03037211 */ /* 0x080fe400030f0eff */
[----:B------:R-:W-:Y:S01]  /*d2c0*/  PRMT R12, R12, 0x7632, R12 ;  /* 0x000076320c0c7816 */ /* 0x000fe2000000000c */
[----:B-1----:R-:W-:Y:S01]  /*d2d0*/  IMAD R10, R11, 0x2, R0 ;  /* 0x000000020b0a7824 */ /* 0x002fe200078e0200 */
[----:B------:R-:W-:Y:S01]  /*d2e0*/  LEA.HI.X.SX32 R9, R9, R122, 0x1, P5 ;  /* 0x0000007a09097211 */ /* 0x000fe200028f0eff */
[----:B------:R1:W-:Y:S01]  /*d2f0*/  @P4 STG.E.U16 desc[UR10][R2.64], R15 ;  /* 0x0000000f02004986 */ /* 0x0003e2000c10150a */
[----:B0-----:R-:W-:-:S03]  /*d300*/  LEA R4, P4, R0, R123, 0x1 ;  /* 0x0000007b00047211 */ /* 0x001fc600078808ff */
[----:B------:R0:W-:Y:S01]  /*d310*/  @P3 STG.E.U16 desc[UR10][R8.64], R12 ;  /* 0x0000000c08003986 */ /* 0x0001e2000c10150a */
[-C--:B---3--:R-:W-:Y:S01]  /*d320*/  LEA R6, P3, R10, R123.reuse, 0x1 ;  /* 0x0000007b0a067211 */ /* 0x088fe200078608ff */
[----:B--2---:R-:W-:Y:S01]  /*d330*/  IMAD R11, R17, 0x2, R10 ;  /* 0x00000002110b7824 */ /* 0x004fe200078e020a */
[-C--:B------:R-:W-:Y:S02]  /*d340*/  LEA.HI.X.SX32 R5, R0, R122.reuse, 0x1, P4 ;  /* 0x0000007a00057211 */ /* 0x080fe400020f0eff */
[----:B------:R-:W-:Y:S02]  /*d350*/  PRMT R13, R13, 0x7632, R13 ;  /* 0x000076320d0d7816 */ /* 0x000fe4000000000d */
[----:B------:R-:W-:Y:S02]  /*d360*/  LEA.HI.X.SX32 R7, R10, R122, 0x1, P3 ;  /* 0x0000007a0a077211 */ /* 0x000fe400018f0eff */
[----:B-1----:R-:W-:Y:S01]  /*d370*/  PRMT R3, R14, 0x7632, R3 ;  /* 0x000076320e037816 */ /* 0x002fe20000000003 */
[----:B------:R0:W-:Y:S01]  /*d380*/  @P2 STG.E.U16 desc[UR10][R4.64], R13 ;  /* 0x0000000d04002986 */ /* 0x0001e2000c10150a */
[----:B------:R-:W-:-:S03]  /*d390*/  LEA R10, P3, R11, R123, 0x1 ;  /* 0x0000007b0b0a7211 */ /* 0x000fc600078608ff */
[----:B------:R0:W-:Y:S01]  /*d3a0*/  @P0 STG.E.U16 desc[UR10][R6.64], R3 ;  /* 0x0000000306000986 */ /* 0x0001e2000c10150a */
[----:B------:R-:W-:Y:S01]  /*d3b0*/  LEA.HI.X.SX32 R11, R11, R122, 0x1, P3 ;  /* 0x0000007a0b0b7211 */ /* 0x000fe200018f0eff */
[----:B------:R-:W-:Y:S08]  /*d3c0*/  @!P1 EXIT ;  /* 0x000000000000994d */ /* 0x000ff00003800000 */
[----:B0-----:R-:W-:-:S05]  /*d3d0*/  PRMT R5, R15, 0x7632, R5 ;  /* 0x000076320f057816 */ /* 0x001fca0000000005 */
[----:B------:R-:W-:Y:S01]  /*d3e0*/  STG.E.U16 desc[UR10][R10.64], R5 ;  /* 0x000000050a007986 */ /* 0x000fe2000c10150a */
[----:B------:R-:W-:Y:S05]  /*d3f0*/  EXIT ;  /* 0x000000000000794d */ /* 0x000fea0003800000 */
.L_x_2:
[----:B------:R-:W-:-:S00]  /*d400*/  BRA `(.L_x_2) ;  /* 0xfffffffc00fc7947 */ /* 0x000fc0000383ffff */
[----:B------:R-:W-:-:S00]  /*d410*/  NOP ;  /* 0x0000000000007918 */ /* 0x000fc00000000000 */
        /* <DEDUP_REMOVED lines=14> */
.L_x_3:


//--------------------- .nv.shared.matmul_kernel  --------------------------
	.section	.nv.shared.matmul_kernel,"aw",@nobits
	.sectionflags	@""
	.align	16
	.zero		1024


//--------------------- .nv.shared.reserved.0     --------------------------
	.section	.nv.shared.reserved.0,"aw",@nobits
	.weak		__nv_reservedSMEM_offset_0_alias
	.size		__nv_reservedSMEM_offset_0_alias, 0, 0
	.other		__nv_reservedSMEM_offset_0_alias,@"STO_CUDA_RESERVED_SHARED STV_DEFAULT"
__nv_reservedSMEM_offset_0_alias:
	.zero		0


//--------------------- .nv.constant0.matmul_kernel --------------------------
	.section	.nv.constant0.matmul_kernel,"a",@progbits
	.sectionflags	@""
	.align	4
.nv.constant0.matmul_kernel:
	.zero		608


//--------------------- SYMBOLS --------------------------

	.type		.nv.reservedSmem.offset0,@object
	.size		.nv.reservedSmem.offset0,0x4
